//
// Generated by NVIDIA NVVM Compiler
//
// Compiler Build ID: CL-36424714
// Cuda compilation tools, release 13.0, V13.0.88
// Based on NVVM 20.0.0
//

.version 9.0
.target sm_100
.address_size 64

	// .globl	_Z7pi_kernPf
.extern .func  (.param .b32 func_retval0) vprintf
(
	.param .b64 vprintf_param_0,
	.param .b64 vprintf_param_1
)
;
.global .align 1 .b8 $str[5] = {37, 102, 32, 10};

.visible .entry _Z7pi_kernPf(
	.param .u64 .ptr .align 1 _Z7pi_kernPf_param_0
)
{
	.local .align 8 .b8 	__local_depot0[8];
	.reg .b64 	%SP;
	.reg .b64 	%SPL;
	.reg .b32 	%r<7>;
	.reg .b32 	%f<231>;
	.reg .b64 	%rd<9>;
	.reg .b64 	%fd<2>;

	mov.u64 	%SPL, __local_depot0;
	cvta.local.u64 	%SP, %SPL;
	ld.param.u64 	%rd1, [_Z7pi_kernPf_param_0];
	mov.u32 	%r1, %tid.x;
	mov.u32 	%r2, %ctaid.x;
	shl.b32 	%r3, %r2, 6;
	add.s32 	%r4, %r3, %r1;
	cvt.rn.f32.s32 	%f1, %r4;
	div.rn.f32 	%f2, %f1, 0f44200000;
	mul.f32 	%f3, %f2, %f2;
	mov.f32 	%f4, 0f3F800000;
	sub.f32 	%f5, %f4, %f3;
	sqrt.rn.f32 	%f6, %f5;
	add.f32 	%f7, %f2, 0f384CCCCD;
	mul.f32 	%f8, %f7, %f7;
	sub.f32 	%f9, %f4, %f8;
	sqrt.rn.f32 	%f10, %f9;
	add.f32 	%f11, %f6, %f10;
	mul.f32 	%f12, %f11, 0f384CCCCD;
	fma.rn.f32 	%f13, %f12, 0f3F000000, 0f00000000;
	add.f32 	%f14, %f7, 0f384CCCCD;
	mul.f32 	%f15, %f14, %f14;
	sub.f32 	%f16, %f4, %f15;
	sqrt.rn.f32 	%f17, %f16;
	add.f32 	%f18, %f10, %f17;
	mul.f32 	%f19, %f18, 0f384CCCCD;
	fma.rn.f32 	%f20, %f19, 0f3F000000, %f13;
	add.f32 	%f21, %f14, 0f384CCCCD;
	mul.f32 	%f22, %f21, %f21;
	sub.f32 	%f23, %f4, %f22;
	sqrt.rn.f32 	%f24, %f23;
	add.f32 	%f25, %f17, %f24;
	mul.f32 	%f26, %f25, 0f384CCCCD;
	fma.rn.f32 	%f27, %f26, 0f3F000000, %f20;
	add.f32 	%f28, %f21, 0f384CCCCD;
	mul.f32 	%f29, %f28, %f28;
	sub.f32 	%f30, %f4, %f29;
	sqrt.rn.f32 	%f31, %f30;
	add.f32 	%f32, %f24, %f31;
	mul.f32 	%f33, %f32, 0f384CCCCD;
	fma.rn.f32 	%f34, %f33, 0f3F000000, %f27;
	add.f32 	%f35, %f28, 0f384CCCCD;
	mul.f32 	%f36, %f35, %f35;
	sub.f32 	%f37, %f4, %f36;
	sqrt.rn.f32 	%f38, %f37;
	add.f32 	%f39, %f31, %f38;
	mul.f32 	%f40, %f39, 0f384CCCCD;
	fma.rn.f32 	%f41, %f40, 0f3F000000, %f34;
	add.f32 	%f42, %f35, 0f384CCCCD;
	mul.f32 	%f43, %f42, %f42;
	sub.f32 	%f44, %f4, %f43;
	sqrt.rn.f32 	%f45, %f44;
	add.f32 	%f46, %f38, %f45;
	mul.f32 	%f47, %f46, 0f384CCCCD;
	fma.rn.f32 	%f48, %f47, 0f3F000000, %f41;
	add.f32 	%f49, %f42, 0f384CCCCD;
	mul.f32 	%f50, %f49, %f49;
	sub.f32 	%f51, %f4, %f50;
	sqrt.rn.f32 	%f52, %f51;
	add.f32 	%f53, %f45, %f52;
	mul.f32 	%f54, %f53, 0f384CCCCD;
	fma.rn.f32 	%f55, %f54, 0f3F000000, %f48;
	add.f32 	%f56, %f49, 0f384CCCCD;
	mul.f32 	%f57, %f56, %f56;
	sub.f32 	%f58, %f4, %f57;
	sqrt.rn.f32 	%f59, %f58;
	add.f32 	%f60, %f52, %f59;
	mul.f32 	%f61, %f60, 0f384CCCCD;
	fma.rn.f32 	%f62, %f61, 0f3F000000, %f55;
	add.f32 	%f63, %f56, 0f384CCCCD;
	mul.f32 	%f64, %f63, %f63;
	sub.f32 	%f65, %f4, %f64;
	sqrt.rn.f32 	%f66, %f65;
	add.f32 	%f67, %f59, %f66;
	mul.f32 	%f68, %f67, 0f384CCCCD;
	fma.rn.f32 	%f69, %f68, 0f3F000000, %f62;
	add.f32 	%f70, %f63, 0f384CCCCD;
	mul.f32 	%f71, %f70, %f70;
	sub.f32 	%f72, %f4, %f71;
	sqrt.rn.f32 	%f73, %f72;
	add.f32 	%f74, %f66, %f73;
	mul.f32 	%f75, %f74, 0f384CCCCD;
	fma.rn.f32 	%f76, %f75, 0f3F000000, %f69;
	add.f32 	%f77, %f70, 0f384CCCCD;
	mul.f32 	%f78, %f77, %f77;
	sub.f32 	%f79, %f4, %f78;
	sqrt.rn.f32 	%f80, %f79;
	add.f32 	%f81, %f73, %f80;
	mul.f32 	%f82, %f81, 0f384CCCCD;
	fma.rn.f32 	%f83, %f82, 0f3F000000, %f76;
	add.f32 	%f84, %f77, 0f384CCCCD;
	mul.f32 	%f85, %f84, %f84;
	sub.f32 	%f86, %f4, %f85;
	sqrt.rn.f32 	%f87, %f86;
	add.f32 	%f88, %f80, %f87;
	mul.f32 	%f89, %f88, 0f384CCCCD;
	fma.rn.f32 	%f90, %f89, 0f3F000000, %f83;
	add.f32 	%f91, %f84, 0f384CCCCD;
	mul.f32 	%f92, %f91, %f91;
	sub.f32 	%f93, %f4, %f92;
	sqrt.rn.f32 	%f94, %f93;
	add.f32 	%f95, %f87, %f94;
	mul.f32 	%f96, %f95, 0f384CCCCD;
	fma.rn.f32 	%f97, %f96, 0f3F000000, %f90;
	add.f32 	%f98, %f91, 0f384CCCCD;
	mul.f32 	%f99, %f98, %f98;
	sub.f32 	%f100, %f4, %f99;
	sqrt.rn.f32 	%f101, %f100;
	add.f32 	%f102, %f94, %f101;
	mul.f32 	%f103, %f102, 0f384CCCCD;
	fma.rn.f32 	%f104, %f103, 0f3F000000, %f97;
	add.f32 	%f105, %f98, 0f384CCCCD;
	mul.f32 	%f106, %f105, %f105;
	sub.f32 	%f107, %f4, %f106;
	sqrt.rn.f32 	%f108, %f107;
	add.f32 	%f109, %f101, %f108;
	mul.f32 	%f110, %f109, 0f384CCCCD;
	fma.rn.f32 	%f111, %f110, 0f3F000000, %f104;
	add.f32 	%f112, %f105, 0f384CCCCD;
	mul.f32 	%f113, %f112, %f112;
	sub.f32 	%f114, %f4, %f113;
	sqrt.rn.f32 	%f115, %f114;
	add.f32 	%f116, %f108, %f115;
	mul.f32 	%f117, %f116, 0f384CCCCD;
	fma.rn.f32 	%f118, %f117, 0f3F000000, %f111;
	add.f32 	%f119, %f112, 0f384CCCCD;
	mul.f32 	%f120, %f119, %f119;
	sub.f32 	%f121, %f4, %f120;
	sqrt.rn.f32 	%f122, %f121;
	add.f32 	%f123, %f115, %f122;
	mul.f32 	%f124, %f123, 0f384CCCCD;
	fma.rn.f32 	%f125, %f124, 0f3F000000, %f118;
	add.f32 	%f126, %f119, 0f384CCCCD;
	mul.f32 	%f127, %f126, %f126;
	sub.f32 	%f128, %f4, %f127;
	sqrt.rn.f32 	%f129, %f128;
	add.f32 	%f130, %f122, %f129;
	mul.f32 	%f131, %f130, 0f384CCCCD;
	fma.rn.f32 	%f132, %f131, 0f3F000000, %f125;
	add.f32 	%f133, %f126, 0f384CCCCD;
	mul.f32 	%f134, %f133, %f133;
	sub.f32 	%f135, %f4, %f134;
	sqrt.rn.f32 	%f136, %f135;
	add.f32 	%f137, %f129, %f136;
	mul.f32 	%f138, %f137, 0f384CCCCD;
	fma.rn.f32 	%f139, %f138, 0f3F000000, %f132;
	add.f32 	%f140, %f133, 0f384CCCCD;
	mul.f32 	%f141, %f140, %f140;
	sub.f32 	%f142, %f4, %f141;
	sqrt.rn.f32 	%f143, %f142;
	add.f32 	%f144, %f136, %f143;
	mul.f32 	%f145, %f144, 0f384CCCCD;
	fma.rn.f32 	%f146, %f145, 0f3F000000, %f139;
	add.f32 	%f147, %f140, 0f384CCCCD;
	mul.f32 	%f148, %f147, %f147;
	sub.f32 	%f149, %f4, %f148;
	sqrt.rn.f32 	%f150, %f149;
	add.f32 	%f151, %f143, %f150;
	mul.f32 	%f152, %f151, 0f384CCCCD;
	fma.rn.f32 	%f153, %f152, 0f3F000000, %f146;
	add.f32 	%f154, %f147, 0f384CCCCD;
	mul.f32 	%f155, %f154, %f154;
	sub.f32 	%f156, %f4, %f155;
	sqrt.rn.f32 	%f157, %f156;
	add.f32 	%f158, %f150, %f157;
	mul.f32 	%f159, %f158, 0f384CCCCD;
	fma.rn.f32 	%f160, %f159, 0f3F000000, %f153;
	add.f32 	%f161, %f154, 0f384CCCCD;
	mul.f32 	%f162, %f161, %f161;
	sub.f32 	%f163, %f4, %f162;
	sqrt.rn.f32 	%f164, %f163;
	add.f32 	%f165, %f157, %f164;
	mul.f32 	%f166, %f165, 0f384CCCCD;
	fma.rn.f32 	%f167, %f166, 0f3F000000, %f160;
	add.f32 	%f168, %f161, 0f384CCCCD;
	mul.f32 	%f169, %f168, %f168;
	sub.f32 	%f170, %f4, %f169;
	sqrt.rn.f32 	%f171, %f170;
	add.f32 	%f172, %f164, %f171;
	mul.f32 	%f173, %f172, 0f384CCCCD;
	fma.rn.f32 	%f174, %f173, 0f3F000000, %f167;
	add.f32 	%f175, %f168, 0f384CCCCD;
	mul.f32 	%f176, %f175, %f175;
	sub.f32 	%f177, %f4, %f176;
	sqrt.rn.f32 	%f178, %f177;
	add.f32 	%f179, %f171, %f178;
	mul.f32 	%f180, %f179, 0f384CCCCD;
	fma.rn.f32 	%f181, %f180, 0f3F000000, %f174;
	add.f32 	%f182, %f175, 0f384CCCCD;
	mul.f32 	%f183, %f182, %f182;
	sub.f32 	%f184, %f4, %f183;
	sqrt.rn.f32 	%f185, %f184;
	add.f32 	%f186, %f178, %f185;
	mul.f32 	%f187, %f186, 0f384CCCCD;
	fma.rn.f32 	%f188, %f187, 0f3F000000, %f181;
	add.f32 	%f189, %f182, 0f384CCCCD;
	mul.f32 	%f190, %f189, %f189;
	sub.f32 	%f191, %f4, %f190;
	sqrt.rn.f32 	%f192, %f191;
	add.f32 	%f193, %f185, %f192;
	mul.f32 	%f194, %f193, 0f384CCCCD;
	fma.rn.f32 	%f195, %f194, 0f3F000000, %f188;
	add.f32 	%f196, %f189, 0f384CCCCD;
	mul.f32 	%f197, %f196, %f196;
	sub.f32 	%f198, %f4, %f197;
	sqrt.rn.f32 	%f199, %f198;
	add.f32 	%f200, %f192, %f199;
	mul.f32 	%f201, %f200, 0f384CCCCD;
	fma.rn.f32 	%f202, %f201, 0f3F000000, %f195;
	add.f32 	%f203, %f196, 0f384CCCCD;
	mul.f32 	%f204, %f203, %f203;
	sub.f32 	%f205, %f4, %f204;
	sqrt.rn.f32 	%f206, %f205;
	add.f32 	%f207, %f199, %f206;
	mul.f32 	%f208, %f207, 0f384CCCCD;
	fma.rn.f32 	%f209, %f208, 0f3F000000, %f202;
	add.f32 	%f210, %f203, 0f384CCCCD;
	mul.f32 	%f211, %f210, %f210;
	sub.f32 	%f212, %f4, %f211;
	sqrt.rn.f32 	%f213, %f212;
	add.f32 	%f214, %f206, %f213;
	mul.f32 	%f215, %f214, 0f384CCCCD;
	fma.rn.f32 	%f216, %f215, 0f3F000000, %f209;
	add.f32 	%f217, %f210, 0f384CCCCD;
	mul.f32 	%f218, %f217, %f217;
	sub.f32 	%f219, %f4, %f218;
	sqrt.rn.f32 	%f220, %f219;
	add.f32 	%f221, %f213, %f220;
	mul.f32 	%f222, %f221, 0f384CCCCD;
	fma.rn.f32 	%f223, %f222, 0f3F000000, %f216;
	add.f32 	%f224, %f217, 0f384CCCCD;
	mul.f32 	%f225, %f224, %f224;
	sub.f32 	%f226, %f4, %f225;
	sqrt.rn.f32 	%f227, %f226;
	add.f32 	%f228, %f220, %f227;
	mul.f32 	%f229, %f228, 0f384CCCCD;
	fma.rn.f32 	%f230, %f229, 0f3F000000, %f223;
	add.u64 	%rd2, %SP, 0;
	add.u64 	%rd3, %SPL, 0;
	cvta.to.global.u64 	%rd4, %rd1;
	cvt.f64.f32 	%fd1, %f230;
	st.local.f64 	[%rd3], %fd1;
	mov.u64 	%rd5, $str;
	cvta.global.u64 	%rd6, %rd5;
	{ // callseq 0, 0
	.param .b64 param0;
	st.param.b64 	[param0], %rd6;
	.param .b64 param1;
	st.param.b64 	[param1], %rd2;
	.param .b32 retval0;
	call.uni (retval0), 
	vprintf, 
	(
	param0, 
	param1
	);
	ld.param.b32 	%r5, [retval0];
	} // callseq 0
	mul.wide.s32 	%rd7, %r4, 4;
	add.s64 	%rd8, %rd4, %rd7;
	st.global.f32 	[%rd8], %f230;
	ret;

}


// ===== COMPILED SASS (sm_100) =====

	.target	sm_100

	.elftype	@"ET_EXEC"


//--------------------- .note.nv.tkinfo           --------------------------
	.section	.note.nv.tkinfo,"",@"SHT_NOTE"
	.sectionflags	@"SHF_NOTE_NV_TKINFO"
	.tkinfo
        /*0018*/ 	.word	0x00000002
        /*0030*/ 	.string	""
        /*0030*/ 	.string	"ptxas"
        /*0030*/ 	.string	"Cuda compilation tools, release 13.0, V13.0.88"
        /*0030*/ 	.string	"Build cuda_13.0.r13.0/compiler.36424714_0"
        /*0030*/ 	.string	"-arch sm_100 -m 64 "



//--------------------- .note.nv.cuinfo           --------------------------
	.section	.note.nv.cuinfo,"",@"SHT_NOTE"
	.sectionflags	@"SHF_NOTE_NV_CUINFO"
        /*0018*/ 	.short	0x0002
        /*001a*/ 	.short	0x0064
        /*001c*/ 	.short	0x0082
	.zero		2


//--------------------- .nv.info                  --------------------------
	.section	.nv.info,"",@"SHT_CUDA_INFO"
	.align	4


	//----- nvinfo : EIATTR_REGCOUNT
	.align		4
        /*0000*/ 	.byte	0x04, 0x2f
        /*0002*/ 	.short	(.L_2 - .L_1)
	.align		4
.L_1:
        /*0004*/ 	.word	index@(_Z7pi_kernPf)
        /*0008*/ 	.word	0x00000018


	//----- nvinfo : EIATTR_FRAME_SIZE
	.align		4
.L_2:
        /*000c*/ 	.byte	0x04, 0x11
        /*000e*/ 	.short	(.L_4 - .L_3)
	.align		4
.L_3:
        /*0010*/ 	.word	index@($__internal_1_$__cuda_sm3x_div_rn_noftz_f32_slowpath)
        /*0014*/ 	.word	0x00000008


	//----- nvinfo : EIATTR_FRAME_SIZE
	.align		4
.L_4:
        /*0018*/ 	.byte	0x04, 0x11
        /*001a*/ 	.short	(.L_6 - .L_5)
	.align		4
.L_5:
        /*001c*/ 	.word	index@($__internal_0_$__cuda_sm20_sqrt_rn_f32_slowpath)
        /*0020*/ 	.word	0x00000008


	//----- nvinfo : EIATTR_FRAME_SIZE
	.align		4
.L_6:
        /*0024*/ 	.byte	0x04, 0x11
        /*0026*/ 	.short	(.L_8 - .L_7)
	.align		4
.L_7:
        /*0028*/ 	.word	index@(_Z7pi_kernPf)
        /*002c*/ 	.word	0x00000008


	//----- nvinfo : EIATTR_MIN_STACK_SIZE
	.align		4
.L_8:
        /*0030*/ 	.byte	0x04, 0x12
        /*0032*/ 	.short	(.L_10 - .L_9)
	.align		4
.L_9:
        /*0034*/ 	.word	index@(_Z7pi_kernPf)
        /*0038*/ 	.word	0x00000008
.L_10:


//--------------------- .nv.compat                --------------------------
	.section	.nv.compat,"",@"SHT_CUDA_COMPAT_INFO"
	.align	4
        /*0000*/ 	.byte	0x02, 0x09, 0x00, 0x00, 0x02, 0x02, 0x01, 0x00, 0x02, 0x05, 0x05, 0x00, 0x03, 0x07, 0x01, 0x01
        /*0010*/ 	.byte	0x02, 0x03, 0x00, 0x00, 0x02, 0x06, 0x01, 0x00, 0x04, 0x0b, 0x08, 0x00, 0x01, 0x00, 0x00, 0x00
        /*0020*/ 	.byte	0x00, 0x00, 0x00, 0x00


//--------------------- .nv.info._Z7pi_kernPf     --------------------------
	.section	.nv.info._Z7pi_kernPf,"",@"SHT_CUDA_INFO"
	.sectionflags	@""
	.align	4


	//----- nvinfo : EIATTR_CUDA_API_VERSION
	.align		4
        /*0000*/ 	.byte	0x04, 0x37
        /*0002*/ 	.short	(.L_12 - .L_11)
.L_11:
        /*0004*/ 	.word	0x00000082


	//----- nvinfo : EIATTR_KPARAM_INFO
	.align		4
.L_12:
        /*0008*/ 	.byte	0x04, 0x17
        /*000a*/ 	.short	(.L_14 - .L_13)
.L_13:
        /*000c*/ 	.word	0x00000000
        /*0010*/ 	.short	0x0000
        /*0012*/ 	.short	0x0000
        /*0014*/ 	.byte	0x00, 0xf5, 0x21, 0x00


	//----- nvinfo : EIATTR_SPARSE_MMA_MASK
	.align		4
.L_14:
        /*0018*/ 	.byte	0x03, 0x50
        /*001a*/ 	.short	0x0000


	//----- nvinfo : EIATTR_MAXREG_COUNT
	.align		4
        /*001c*/ 	.byte	0x03, 0x1b
        /*001e*/ 	.short	0x00ff


	//----- nvinfo : EIATTR_EXTERNS
	.align		4
        /*0020*/ 	.byte	0x04, 0x0f
        /*0022*/ 	.short	(.L_16 - .L_15)


	//   ....[0]....
	.align		4
.L_15:
        /*0024*/ 	.word	index@(vprintf)


	//----- nvinfo : EIATTR_MERCURY_ISA_VERSION
	.align		4
.L_16:
        /*0028*/ 	.byte	0x03, 0x5f
        /*002a*/ 	.short	0x0101


	//----- nvinfo : EIATTR_VRC_CTA_INIT_COUNT
	.align		4
        /*002c*/ 	.byte	0x02, 0x4a
	.zero		1
	.zero		1


	//----- nvinfo : EIATTR_SYSCALL_OFFSETS
	.align		4
        /*0030*/ 	.byte	0x04, 0x46
        /*0032*/ 	.short	(.L_18 - .L_17)


	//   ....[0]....
.L_17:
        /*0034*/ 	.word	0x00002a20


	//----- nvinfo : EIATTR_EXIT_INSTR_OFFSETS
	.align		4
.L_18:
        /*0038*/ 	.byte	0x04, 0x1c
        /*003a*/ 	.short	(.L_20 - .L_19)


	//   ....[0]....
.L_19:
        /*003c*/ 	.word	0x00002a60


	//----- nvinfo : EIATTR_CRS_STACK_SIZE
	.align		4
.L_20:
        /*0040*/ 	.byte	0x04, 0x1e
        /*0042*/ 	.short	(.L_22 - .L_21)
.L_21:
        /*0044*/ 	.word	0x00000000


	//----- nvinfo : EIATTR_CBANK_PARAM_SIZE
	.align		4
.L_22:
        /*0048*/ 	.byte	0x03, 0x19
        /*004a*/ 	.short	0x0008


	//----- nvinfo : EIATTR_PARAM_CBANK
	.align		4
        /*004c*/ 	.byte	0x04, 0x0a
        /*004e*/ 	.short	(.L_24 - .L_23)
	.align		4
.L_23:
        /*0050*/ 	.word	index@(.nv.constant0._Z7pi_kernPf)
        /*0054*/ 	.short	0x0380
        /*0056*/ 	.short	0x0008


	//----- nvinfo : EIATTR_SW_WAR
	.align		4
.L_24:
        /*0058*/ 	.byte	0x04, 0x36
        /*005a*/ 	.short	(.L_26 - .L_25)
.L_25:
        /*005c*/ 	.word	0x00000008
.L_26:


//--------------------- .nv.callgraph             --------------------------
	.section	.nv.callgraph,"",@"SHT_CUDA_CALLGRAPH"
	.align	4
	.sectionentsize	8
	.align		4
        /*0000*/ 	.word	0x00000000
	.align		4
        /*0004*/ 	.word	0xffffffff
	.align		4
        /*0008*/ 	.word	index@(_Z7pi_kernPf)
	.align		4
        /*000c*/ 	.word	index@(vprintf)
	.align		4
        /*0010*/ 	.word	0x00000000
	.align		4
        /*0014*/ 	.word	0xfffffffe
	.align		4
        /*0018*/ 	.word	0x00000000
	.align		4
        /*001c*/ 	.word	0xfffffffd
	.align		4
        /*0020*/ 	.word	0x00000000
	.align		4
        /*0024*/ 	.word	0xfffffffc


//--------------------- .nv.constant4             --------------------------
	.section	.nv.constant4,"a",@progbits
	.align	8
	.align		8
.nv.constant4:
        /*0000*/ 	.dword	vprintf
	.align		8
        /*0008*/ 	.dword	$str


//--------------------- .text._Z7pi_kernPf        --------------------------
	.section	.text._Z7pi_kernPf,"ax",@progbits
	.align	128
        .global         _Z7pi_kernPf
        .type           _Z7pi_kernPf,@function
        .size           _Z7pi_kernPf,(.L_x_118 - _Z7pi_kernPf)
        .other          _Z7pi_kernPf,@"STO_CUDA_ENTRY STV_DEFAULT"
_Z7pi_kernPf:
.text._Z7pi_kernPf:
[----:B------:R-:W0:Y:S01]  /*0000*/  LDC R1, c[0x0][0x37c] ;  /* 0x0000df00ff017b82 */ /* 0x000e220000000800 */
[----:B------:R-:W1:Y:S01]  /*0010*/  S2R R17, SR_TID.X ;  /* 0x0000000000117919 */ /* 0x000e620000002100 */
[----:B------:R-:W-:Y:S01]  /*0020*/  HFMA2 R3, -RZ, RZ, 0.849609375, -19.203125 ;  /* 0x3acccccdff037431 */ /* 0x000fe200000001ff */
[----:B------:R-:W2:Y:S01]  /*0030*/  LDCU UR4, c[0x0][0x2f8] ;  /* 0x00005f00ff0477ac */ /* 0x000ea20008000800 */
[----:B------:R-:W-:Y:S01]  /*0040*/  MOV R2, 0x44200000 ;  /* 0x4420000000027802 */ /* 0x000fe20000000f00 */
[----:B------:R-:W1:Y:S01]  /*0050*/  S2R R0, SR_CTAID.X ;  /* 0x0000000000007919 */ /* 0x000e620000002500 */
[----:B0-----:R-:W-:Y:S01]  /*0060*/  IADD3 R1, PT, PT, R1, -0x8, RZ ;  /* 0xfffffff801017810 */ /* 0x001fe20007ffe0ff */
[----:B------:R-:W0:Y:S01]  /*0070*/  LDCU UR5, c[0x0][0x2fc] ;  /* 0x00005f80ff0577ac */ /* 0x000e220008000800 */
[----:B------:R-:W-:Y:S01]  /*0080*/  BSSY.RECONVERGENT B0, `(.L_x_0) ;  /* 0x000000e000007945 */ /* 0x000fe20003800200 */
[----:B------:R-:W-:-:S04]  /*0090*/  FFMA R2, R3, -R2, 1 ;  /* 0x3f80000003027423 */ /* 0x000fc80000000802 */
[----:B------:R-:W-:Y:S01]  /*00a0*/  FFMA R3, R2, R3, 0.0015625000232830643654 ;  /* 0x3acccccd02037423 */ /* 0x000fe20000000003 */
[----:B--2---:R-:W-:-:S04]  /*00b0*/  IADD3 R6, P1, PT, R1, UR4, RZ ;  /* 0x0000000401067c10 */ /* 0x004fc8000ff3e0ff */
[----:B0-----:R-:W-:Y:S02]  /*00c0*/  IADD3.X R7, PT, PT, RZ, UR5, RZ, P1, !PT ;  /* 0x00000005ff077c10 */ /* 0x001fe40008ffe4ff */
[----:B-1----:R-:W-:-:S04]  /*00d0*/  LEA R17, R0, R17, 0x6 ;  /* 0x0000001100117211 */ /* 0x002fc800078e30ff */
[----:B------:R-:W-:-:S04]  /*00e0*/  I2FP.F32.S32 R0, R17 ;  /* 0x0000001100007245 */ /* 0x000fc80000201400 */
[----:B------:R-:W0:Y:S01]  /*00f0*/  FCHK P0, R0, 640 ;  /* 0x4420000000007902 */ /* 0x000e220000000000 */
[----:B------:R-:W-:-:S04]  /*0100*/  FFMA R2, R0, R3, RZ ;  /* 0x0000000300027223 */ /* 0x000fc800000000ff */
[----:B------:R-:W-:-:S04]  /*0110*/  FFMA R4, R2, -640, R0 ;  /* 0xc420000002047823 */ /* 0x000fc80000000000 */
[----:B------:R-:W-:Y:S01]  /*0120*/  FFMA R4, R3, R4, R2 ;  /* 0x0000000403047223 */ /* 0x000fe20000000002 */
[----:B0-----:R-:W-:Y:S06]  /*0130*/  @!P0 BRA `(.L_x_1) ;  /* 0x0000000000088947 */ /* 0x001fec0003800000 */
[----:B------:R-:W-:-:S07]  /*0140*/  MOV R10, 0x160 ;  /* 0x00000160000a7802 */ /* 0x000fce0000000f00 */
[----:B------:R-:W-:Y:S05]  /*0150*/  CALL.REL.NOINC `($__internal_1_$__cuda_sm3x_div_rn_noftz_f32_slowpath) ;  /* 0x0000002800a07944 */ /* 0x000fea0003c00000 */
.L_x_1:
[----:B------:R-:W-:Y:S05]  /*0160*/  BSYNC.RECONVERGENT B0 ;  /* 0x0000000000007941 */ /* 0x000fea0003800200 */
.L_x_0:
[----:B------:R-:W-:Y:S01]  /*0170*/  FFMA R0, -R4, R4, 1 ;  /* 0x3f80000004007423 */ /* 0x000fe20000000104 */
[----:B------:R-:W-:Y:S03]  /*0180*/  BSSY.RECONVERGENT B0, `(.L_x_2) ;  /* 0x000000d000007945 */ /* 0x000fe60003800200 */
[----:B------:R0:W1:Y:S01]  /*0190*/  MUFU.RSQ R3, R0 ;  /* 0x0000000000037308 */ /* 0x0000620000001400 */
[----:B------:R-:W-:-:S04]  /*01a0*/  IADD3 R2, PT, PT, R0, -0xd000000, RZ ;  /* 0xf300000000027810 */ /* 0x000fc80007ffe0ff */
[----:B------:R-:W-:-:S13]  /*01b0*/  ISETP.GT.U32.AND P0, PT, R2, 0x727fffff, PT ;  /* 0x727fffff0200780c */ /* 0x000fda0003f04070 */
[----:B01----:R-:W-:Y:S05]  /*01c0*/  @!P0 BRA `(.L_x_3) ;  /* 0x0000000000108947 */ /* 0x003fea0003800000 */
[----:B------:R-:W-:-:S07]  /*01d0*/  MOV R11, 0x1f0 ;  /* 0x000001f0000b7802 */ /* 0x000fce0000000f00 */
[----:B------:R-:W-:Y:S05]  /*01e0*/  CALL.REL.NOINC `($__internal_0_$__cuda_sm20_sqrt_rn_f32_slowpath) ;  /* 0x0000002800207944 */ /* 0x000fea0003c00000 */
[----:B------:R-:W-:Y:S01]  /*01f0*/  MOV R5, R0 ;  /* 0x0000000000057202 */ /* 0x000fe20000000f00 */
[----:B------:R-:W-:Y:S06]  /*0200*/  BRA `(.L_x_4) ;  /* 0x0000000000107947 */ /* 0x000fec0003800000 */
.L_x_3:
[----:B------:R-:W-:Y:S01]  /*0210*/  FMUL.FTZ R5, R0, R3 ;  /* 0x0000000300057220 */ /* 0x000fe20000410000 */
[----:B------:R-:W-:-:S03]  /*0220*/  FMUL.FTZ R2, R3, 0.5 ;  /* 0x3f00000003027820 */ /* 0x000fc60000410000 */
[----:B------:R-:W-:-:S04]  /*0230*/  FFMA R0, -R5, R5, R0 ;  /* 0x0000000505007223 */ /* 0x000fc80000000100 */
[----:B------:R-:W-:-:S07]  /*0240*/  FFMA R5, R0, R2, R5 ;  /* 0x0000000200057223 */ /* 0x000fce0000000005 */
.L_x_4:
[----:B------:R-:W-:Y:S05]  /*0250*/  BSYNC.RECONVERGENT B0 ;  /* 0x0000000000007941 */ /* 0x000fea0003800200 */
.L_x_2:
[----:B------:R-:W-:Y:S01]  /*0260*/  FADD R12, R4, 4.8828125727595761418e-05 ;  /* 0x384ccccd040c7421 */ /* 0x000fe20000000000 */
[----:B------:R-:W-:Y:S03]  /*0270*/  BSSY.RECONVERGENT B0, `(.L_x_5) ;  /* 0x000000f000007945 */ /* 0x000fe60003800200 */
[----:B------:R-:W-:-:S04]  /*0280*/  FFMA R3, -R12, R12, 1 ;  /* 0x3f8000000c037423 */ /* 0x000fc8000000010c */
[----:B------:R0:W1:Y:S01]  /*0290*/  MUFU.RSQ R0, R3 ;  /* 0x0000000300007308 */ /* 0x0000620000001400 */
[----:B------:R-:W-:-:S04]  /*02a0*/  IADD3 R2, PT, PT, R3, -0xd000000, RZ ;  /* 0xf300000003027810 */ /* 0x000fc80007ffe0ff */
[----:B------:R-:W-:-:S13]  /*02b0*/  ISETP.GT.U32.AND P0, PT, R2, 0x727fffff, PT ;  /* 0x727fffff0200780c */ /* 0x000fda0003f04070 */
[----:B01----:R-:W-:Y:S05]  /*02c0*/  @!P0 BRA `(.L_x_6) ;  /* 0x0000000000148947 */ /* 0x003fea0003800000 */
[----:B------:R-:W-:Y:S02]  /*02d0*/  MOV R0, R3 ;  /* 0x0000000300007202 */ /* 0x000fe40000000f00 */
[----:B------:R-:W-:-:S07]  /*02e0*/  MOV R11, 0x300 ;  /* 0x00000300000b7802 */ /* 0x000fce0000000f00 */
[----:B------:R-:W-:Y:S05]  /*02f0*/  CALL.REL.NOINC `($__internal_0_$__cuda_sm20_sqrt_rn_f32_slowpath) ;  /* 0x0000002400dc7944 */ /* 0x000fea0003c00000 */
[----:B------:R-:W-:Y:S01]  /*0300*/  MOV R4, R0 ;  /* 0x0000000000047202 */ /* 0x000fe20000000f00 */
[----:B------:R-:W-:Y:S06]  /*0310*/  BRA `(.L_x_7) ;  /* 0x0000000000107947 */ /* 0x000fec0003800000 */
.L_x_6:
[----:B------:R-:W-:Y:S01]  /*0320*/  FMUL.FTZ R4, R3, R0 ;  /* 0x0000000003047220 */ /* 0x000fe20000410000 */
[----:B------:R-:W-:-:S03]  /*0330*/  FMUL.FTZ R0, R0, 0.5 ;  /* 0x3f00000000007820 */ /* 0x000fc60000410000 */
[----:B------:R-:W-:-:S04]  /*0340*/  FFMA R3, -R4, R4, R3 ;  /* 0x0000000404037223 */ /* 0x000fc80000000103 */
[----:B------:R-:W-:-:S07]  /*0350*/  FFMA R4, R3, R0, R4 ;  /* 0x0000000003047223 */ /* 0x000fce0000000004 */
.L_x_7:
[----:B------:R-:W-:Y:S05]  /*0360*/  BSYNC.RECONVERGENT B0 ;  /* 0x0000000000007941 */ /* 0x000fea0003800200 */
.L_x_5:
[----:B------:R-:W-:Y:S01]  /*0370*/  FADD R12, R12, 4.8828125727595761418e-05 ;  /* 0x384ccccd0c0c7421 */ /* 0x000fe20000000000 */
[----:B------:R-:W-:Y:S01]  /*0380*/  FADD R0, R4, R5 ;  /* 0x0000000504007221 */ /* 0x000fe20000000000 */
[----:B------:R-:W-:Y:S02]  /*0390*/  BSSY.RECONVERGENT B0, `(.L_x_8) ;  /* 0x0000011000007945 */ /* 0x000fe40003800200 */
[----:B------:R-:W-:Y:S01]  /*03a0*/  FFMA R8, -R12, R12, 1 ;  /* 0x3f8000000c087423 */ /* 0x000fe2000000010c */
[----:B------:R-:W-:-:S03]  /*03b0*/  FMUL R0, R0, 4.8828125727595761418e-05 ;  /* 0x384ccccd00007820 */ /* 0x000fc60000400000 */
[----:B------:R0:W1:Y:S01]  /*03c0*/  MUFU.RSQ R3, R8 ;  /* 0x0000000800037308 */ /* 0x0000620000001400 */
[----:B------:R-:W-:Y:S01]  /*03d0*/  IADD3 R2, PT, PT, R8, -0xd000000, RZ ;  /* 0xf300000008027810 */ /* 0x000fe20007ffe0ff */
[----:B------:R-:W-:-:S03]  /*03e0*/  FFMA R13, R0, 0.5, RZ ;  /* 0x3f000000000d7823 */ /* 0x000fc600000000ff */
[----:B------:R-:W-:-:S13]  /*03f0*/  ISETP.GT.U32.AND P0, PT, R2, 0x727fffff, PT ;  /* 0x727fffff0200780c */ /* 0x000fda0003f04070 */
[----:B01----:R-:W-:Y:S05]  /*0400*/  @!P0 BRA `(.L_x_9) ;  /* 0x0000000000148947 */ /* 0x003fea0003800000 */
[----:B------:R-:W-:Y:S02]  /*0410*/  MOV R0, R8 ;  /* 0x0000000800007202 */ /* 0x000fe40000000f00 */
[----:B------:R-:W-:-:S07]  /*0420*/  MOV R11, 0x440 ;  /* 0x00000440000b7802 */ /* 0x000fce0000000f00 */
[----:B------:R-:W-:Y:S05]  /*0430*/  CALL.REL.NOINC `($__internal_0_$__cuda_sm20_sqrt_rn_f32_slowpath) ;  /* 0x00000024008c7944 */ /* 0x000fea0003c00000 */
[----:B------:R-:W-:Y:S01]  /*0440*/  MOV R5, R0 ;  /* 0x0000000000057202 */ /* 0x000fe20000000f00 */
[----:B------:R-:W-:Y:S06]  /*0450*/  BRA `(.L_x_10) ;  /* 0x0000000000107947 */ /* 0x000fec0003800000 */
.L_x_9:
[----:B------:R-:W-:Y:S01]  /*0460*/  FMUL.FTZ R5, R8, R3 ;  /* 0x0000000308057220 */ /* 0x000fe20000410000 */
[----:B------:R-:W-:-:S03]  /*0470*/  FMUL.FTZ R2, R3, 0.5 ;  /* 0x3f00000003027820 */ /* 0x000fc60000410000 */
[----:B------:R-:W-:-:S04]  /*0480*/  FFMA R0, -R5, R5, R8 ;  /* 0x0000000505007223 */ /* 0x000fc80000000108 */
[----:B------:R-:W-:-:S07]  /*0490*/  FFMA R5, R0, R2, R5 ;  /* 0x0000000200057223 */ /* 0x000fce0000000005 */
.L_x_10:
[----:B------:R-:W-:Y:S05]  /*04a0*/  BSYNC.RECONVERGENT B0 ;  /* 0x0000000000007941 */ /* 0x000fea0003800200 */
.L_x_8:
[----:B------:R-:W-:Y:S01]  /*04b0*/  FADD R14, R12, 4.8828125727595761418e-05 ;  /* 0x384ccccd0c0e7421 */ /* 0x000fe20000000000 */
[----:B------:R-:W-:Y:S01]  /*04c0*/  FADD R4, R5, R4 ;  /* 0x0000000405047221 */ /* 0x000fe20000000000 */
[----:B------:R-:W-:Y:S02]  /*04d0*/  BSSY.RECONVERGENT B0, `(.L_x_11) ;  /* 0x0000011000007945 */ /* 0x000fe40003800200 */
[----:B------:R-:W-:Y:S01]  /*04e0*/  FFMA R3, -R14, R14, 1 ;  /* 0x3f8000000e037423 */ /* 0x000fe2000000010e */
[----:B------:R-:W-:-:S03]  /*04f0*/  FMUL R4, R4, 4.8828125727595761418e-05 ;  /* 0x384ccccd04047820 */ /* 0x000fc60000400000 */
[----:B------:R0:W1:Y:S01]  /*0500*/  MUFU.RSQ R0, R3 ;  /* 0x0000000300007308 */ /* 0x0000620000001400 */
[----:B------:R-:W-:Y:S01]  /*0510*/  IADD3 R2, PT, PT, R3, -0xd000000, RZ ;  /* 0xf300000003027810 */ /* 0x000fe20007ffe0ff */
[----:B------:R-:W-:-:S03]  /*0520*/  FFMA R12, R4, 0.5, R13 ;  /* 0x3f000000040c7823 */ /* 0x000fc6000000000d */
[----:B------:R-:W-:-:S13]  /*0530*/  ISETP.GT.U32.AND P0, PT, R2, 0x727fffff, PT ;  /* 0x727fffff0200780c */ /* 0x000fda0003f04070 */
[----:B01----:R-:W-:Y:S05]  /*0540*/  @!P0 BRA `(.L_x_12) ;  /* 0x0000000000148947 */ /* 0x003fea0003800000 */
[----:B------:R-:W-:Y:S02]  /*0550*/  MOV R0, R3 ;  /* 0x0000000300007202 */ /* 0x000fe40000000f00 */
[----:B------:R-:W-:-:S07]  /*0560*/  MOV R11, 0x580 ;  /* 0x00000580000b7802 */ /* 0x000fce0000000f00 */
[----:B------:R-:W-:Y:S05]  /*0570*/  CALL.REL.NOINC `($__internal_0_$__cuda_sm20_sqrt_rn_f32_slowpath) ;  /* 0x00000024003c7944 */ /* 0x000fea0003c00000 */
[----:B------:R-:W-:Y:S01]  /*0580*/  MOV R4, R0 ;  /* 0x0000000000047202 */ /* 0x000fe20000000f00 */
[----:B------:R-:W-:Y:S06]  /*0590*/  BRA `(.L_x_13) ;  /* 0x0000000000107947 */ /* 0x000fec0003800000 */
.L_x_12:
[----:B------:R-:W-:Y:S01]  /*05a0*/  FMUL.FTZ R4, R3, R0 ;  /* 0x0000000003047220 */ /* 0x000fe20000410000 */
[----:B------:R-:W-:-:S03]  /*05b0*/  FMUL.FTZ R0, R0, 0.5 ;  /* 0x3f00000000007820 */ /* 0x000fc60000410000 */
[----:B------:R-:W-:-:S04]  /*05c0*/  FFMA R3, -R4, R4, R3 ;  /* 0x0000000404037223 */ /* 0x000fc80000000103 */
[----:B------:R-:W-:-:S07]  /*05d0*/  FFMA R4, R3, R0, R4 ;  /* 0x0000000003047223 */ /* 0x000fce0000000004 */
.L_x_13:
[----:B------:R-:W-:Y:S05]  /*05e0*/  BSYNC.RECONVERGENT B0 ;  /* 0x0000000000007941 */ /* 0x000fea0003800200 */
.L_x_11:
        /* <DEDUP_REMOVED lines=10> */
[----:B------:R-:W-:-:S07]  /*0690*/  MOV R11, 0x6b0 ;  /* 0x000006b0000b7802 */ /* 0x000fce0000000f00 */
[----:B------:R-:W-:Y:S05]  /*06a0*/  CALL.REL.NOINC `($__internal_0_$__cuda_sm20_sqrt_rn_f32_slowpath) ;  /* 0x0000002000f07944 */ /* 0x000fea0003c00000 */
[----:B------:R-:W-:Y:S01]  /*06b0*/  MOV R5, R0 ;  /* 0x0000000000057202 */ /* 0x000fe20000000f00 */
[----:B------:R-:W-:Y:S06]  /*06c0*/  BRA `(.L_x_16) ;  /* 0x0000000000107947 */ /* 0x000fec0003800000 */
.L_x_15:
[----:B------:R-:W-:Y:S01]  /*06d0*/  FMUL.FTZ R5, R0, R3 ;  /* 0x0000000300057220 */ /* 0x000fe20000410000 */
[----:B------:R-:W-:-:S03]  /*06e0*/  FMUL.FTZ R2, R3, 0.5 ;  /* 0x3f00000003027820 */ /* 0x000fc60000410000 */
[----:B------:R-:W-:-:S04]  /*06f0*/  FFMA R0, -R5, R5, R0 ;  /* 0x0000000505007223 */ /* 0x000fc80000000100 */
[----:B------:R-:W-:-:S07]  /*0700*/  FFMA R5, R0, R2, R5 ;  /* 0x0000000200057223 */ /* 0x000fce0000000005 */
.L_x_16:
[----:B------:R-:W-:Y:S05]  /*0710*/  BSYNC.RECONVERGENT B0 ;  /* 0x0000000000007941 */ /* 0x000fea0003800200 */
.L_x_14:
        /* <DEDUP_REMOVED lines=15> */
.L_x_18:
[----:B------:R-:W-:Y:S01]  /*0810*/  FMUL.FTZ R4, R3, R0 ;  /* 0x0000000003047220 */ /* 0x000fe20000410000 */
[----:B------:R-:W-:-:S03]  /*0820*/  FMUL.FTZ R0, R0, 0.5 ;  /* 0x3f00000000007820 */ /* 0x000fc60000410000 */
[----:B------:R-:W-:-:S04]  /*0830*/  FFMA R3, -R4, R4, R3 ;  /* 0x0000000404037223 */ /* 0x000fc80000000103 */
[----:B------:R-:W-:-:S07]  /*0840*/  FFMA R4, R3, R0, R4 ;  /* 0x0000000003047223 */ /* 0x000fce0000000004 */
.L_x_19:
[----:B------:R-:W-:Y:S05]  /*0850*/  BSYNC.RECONVERGENT B0 ;  /* 0x0000000000007941 */ /* 0x000fea0003800200 */
.L_x_17:
        /* <DEDUP_REMOVED lines=14> */
.L_x_21:
[----:B------:R-:W-:Y:S01]  /*0940*/  FMUL.FTZ R5, R0, R3 ;  /* 0x0000000300057220 */ /* 0x000fe20000410000 */
[----:B------:R-:W-:-:S03]  /*0950*/  FMUL.FTZ R2, R3, 0.5 ;  /* 0x3f00000003027820 */ /* 0x000fc60000410000 */
[----:B------:R-:W-:-:S04]  /*0960*/  FFMA R0, -R5, R5, R0 ;  /* 0x0000000505007223 */ /* 0x000fc80000000100 */
[----:B------:R-:W-:-:S07]  /*0970*/  FFMA R5, R0, R2, R5 ;  /* 0x0000000200057223 */ /* 0x000fce0000000005 */
.L_x_22:
[----:B------:R-:W-:Y:S05]  /*0980*/  BSYNC.RECONVERGENT B0 ;  /* 0x0000000000007941 */ /* 0x000fea0003800200 */
.L_x_20:
        /* <DEDUP_REMOVED lines=15> */
.L_x_24:
[----:B------:R-:W-:Y:S01]  /*0a80*/  FMUL.FTZ R4, R3, R0 ;  /* 0x0000000003047220 */ /* 0x000fe20000410000 */
[----:B------:R-:W-:-:S03]  /*0a90*/  FMUL.FTZ R0, R0, 0.5 ;  /* 0x3f00000000007820 */ /* 0x000fc60000410000 */
[----:B------:R-:W-:-:S04]  /*0aa0*/  FFMA R3, -R4, R4, R3 ;  /* 0x0000000404037223 */ /* 0x000fc80000000103 */
[----:B------:R-:W-:-:S07]  /*0ab0*/  FFMA R4, R3, R0, R4 ;  /* 0x0000000003047223 */ /* 0x000fce0000000004 */
.L_x_25:
[----:B------:R-:W-:Y:S05]  /*0ac0*/  BSYNC.RECONVERGENT B0 ;  /* 0x0000000000007941 */ /* 0x000fea0003800200 */
.L_x_23:
        /* <DEDUP_REMOVED lines=14> */
.L_x_27:
[----:B------:R-:W-:Y:S01]  /*0bb0*/  FMUL.FTZ R5, R0, R3 ;  /* 0x0000000300057220 */ /* 0x000fe20000410000 */
[----:B------:R-:W-:-:S03]  /*0bc0*/  FMUL.FTZ R2, R3, 0.5 ;  /* 0x3f00000003027820 */ /* 0x000fc60000410000 */
[----:B------:R-:W-:-:S04]  /*0bd0*/  FFMA R0, -R5, R5, R0 ;  /* 0x0000000505007223 */ /* 0x000fc80000000100 */
[----:B------:R-:W-:-:S07]  /*0be0*/  FFMA R5, R0, R2, R5 ;  /* 0x0000000200057223 */ /* 0x000fce0000000005 */
.L_x_28:
[----:B------:R-:W-:Y:S05]  /*0bf0*/  BSYNC.RECONVERGENT B0 ;  /* 0x0000000000007941 */ /* 0x000fea0003800200 */
.L_x_26:
        /* <DEDUP_REMOVED lines=15> */
.L_x_30:
[----:B------:R-:W-:Y:S01]  /*0cf0*/  FMUL.FTZ R4, R3, R0 ;  /* 0x0000000003047220 */ /* 0x000fe20000410000 */
[----:B------:R-:W-:-:S03]  /*0d00*/  FMUL.FTZ R0, R0, 0.5 ;  /* 0x3f00000000007820 */ /* 0x000fc60000410000 */
[----:B------:R-:W-:-:S04]  /*0d10*/  FFMA R3, -R4, R4, R3 ;  /* 0x0000000404037223 */ /* 0x000fc80000000103 */
[----:B------:R-:W-:-:S07]  /*0d20*/  FFMA R4, R3, R0, R4 ;  /* 0x0000000003047223 */ /* 0x000fce0000000004 */
.L_x_31:
[----:B------:R-:W-:Y:S05]  /*0d30*/  BSYNC.RECONVERGENT B0 ;  /* 0x0000000000007941 */ /* 0x000fea0003800200 */
.L_x_29:
        /* <DEDUP_REMOVED lines=14> */
.L_x_33:
[----:B------:R-:W-:Y:S01]  /*0e20*/  FMUL.FTZ R5, R0, R3 ;  /* 0x0000000300057220 */ /* 0x000fe20000410000 */
[----:B------:R-:W-:-:S03]  /*0e30*/  FMUL.FTZ R2, R3, 0.5 ;  /* 0x3f00000003027820 */ /* 0x000fc60000410000 */
[----:B------:R-:W-:-:S04]  /*0e40*/  FFMA R0, -R5, R5, R0 ;  /* 0x0000000505007223 */ /* 0x000fc80000000100 */
[----:B------:R-:W-:-:S07]  /*0e50*/  FFMA R5, R0, R2, R5 ;  /* 0x0000000200057223 */ /* 0x000fce0000000005 */
.L_x_34:
[----:B------:R-:W-:Y:S05]  /*0e60*/  BSYNC.RECONVERGENT B0 ;  /* 0x0000000000007941 */ /* 0x000fea0003800200 */
.L_x_32:
        /* <DEDUP_REMOVED lines=15> */
.L_x_36:
[----:B------:R-:W-:Y:S01]  /*0f60*/  FMUL.FTZ R4, R3, R0 ;  /* 0x0000000003047220 */ /* 0x000fe20000410000 */
[----:B------:R-:W-:-:S03]  /*0f70*/  FMUL.FTZ R0, R0, 0.5 ;  /* 0x3f00000000007820 */ /* 0x000fc60000410000 */
[----:B------:R-:W-:-:S04]  /*0f80*/  FFMA R3, -R4, R4, R3 ;  /* 0x0000000404037223 */ /* 0x000fc80000000103 */
[----:B------:R-:W-:-:S07]  /*0f90*/  FFMA R4, R3, R0, R4 ;  /* 0x0000000003047223 */ /* 0x000fce0000000004 */
.L_x_37:
[----:B------:R-:W-:Y:S05]  /*0fa0*/  BSYNC.RECONVERGENT B0 ;  /* 0x0000000000007941 */ /* 0x000fea0003800200 */
.L_x_35:
        /* <DEDUP_REMOVED lines=14> */
.L_x_39:
[----:B------:R-:W-:Y:S01]  /*1090*/  FMUL.FTZ R5, R0, R3 ;  /* 0x0000000300057220 */ /* 0x000fe20000410000 */
[----:B------:R-:W-:-:S03]  /*10a0*/  FMUL.FTZ R2, R3, 0.5 ;  /* 0x3f00000003027820 */ /* 0x000fc60000410000 */
[----:B------:R-:W-:-:S04]  /*10b0*/  FFMA R0, -R5, R5, R0 ;  /* 0x0000000505007223 */ /* 0x000fc80000000100 */
[----:B------:R-:W-:-:S07]  /*10c0*/  FFMA R5, R0, R2, R5 ;  /* 0x0000000200057223 */ /* 0x000fce0000000005 */
.L_x_40:
[----:B------:R-:W-:Y:S05]  /*10d0*/  BSYNC.RECONVERGENT B0 ;  /* 0x0000000000007941 */ /* 0x000fea0003800200 */
.L_x_38:
        /* <DEDUP_REMOVED lines=15> */
.L_x_42:
[----:B------:R-:W-:Y:S01]  /*11d0*/  FMUL.FTZ R4, R3, R0 ;  /* 0x0000000003047220 */ /* 0x000fe20000410000 */
[----:B------:R-:W-:-:S03]  /*11e0*/  FMUL.FTZ R0, R0, 0.5 ;  /* 0x3f00000000007820 */ /* 0x000fc60000410000 */
[----:B------:R-:W-:-:S04]  /*11f0*/  FFMA R3, -R4, R4, R3 ;  /* 0x0000000404037223 */ /* 0x000fc80000000103 */
[----:B------:R-:W-:-:S07]  /*1200*/  FFMA R4, R3, R0, R4 ;  /* 0x0000000003047223 */ /* 0x000fce0000000004 */
.L_x_43:
[----:B------:R-:W-:Y:S05]  /*1210*/  BSYNC.RECONVERGENT B0 ;  /* 0x0000000000007941 */ /* 0x000fea0003800200 */
.L_x_41:
        /* <DEDUP_REMOVED lines=14> */
.L_x_45:
[----:B------:R-:W-:Y:S01]  /*1300*/  FMUL.FTZ R5, R0, R3 ;  /* 0x0000000300057220 */ /* 0x000fe20000410000 */
[----:B------:R-:W-:-:S03]  /*1310*/  FMUL.FTZ R2, R3, 0.5 ;  /* 0x3f00000003027820 */ /* 0x000fc60000410000 */
[----:B------:R-:W-:-:S04]  /*1320*/  FFMA R0, -R5, R5, R0 ;  /* 0x0000000505007223 */ /* 0x000fc80000000100 */
[----:B------:R-:W-:-:S07]  /*1330*/  FFMA R5, R0, R2, R5 ;  /* 0x0000000200057223 */ /* 0x000fce0000000005 */
.L_x_46:
[----:B------:R-:W-:Y:S05]  /*1340*/  BSYNC.RECONVERGENT B0 ;  /* 0x0000000000007941 */ /* 0x000fea0003800200 */
.L_x_44:
        /* <DEDUP_REMOVED lines=15> */
.L_x_48:
[----:B------:R-:W-:Y:S01]  /*1440*/  FMUL.FTZ R4, R3, R0 ;  /* 0x0000000003047220 */ /* 0x000fe20000410000 */
[----:B------:R-:W-:-:S03]  /*1450*/  FMUL.FTZ R0, R0, 0.5 ;  /* 0x3f00000000007820 */ /* 0x000fc60000410000 */
[----:B------:R-:W-:-:S04]  /*1460*/  FFMA R3, -R4, R4, R3 ;  /* 0x0000000404037223 */ /* 0x000fc80000000103 */
[----:B------:R-:W-:-:S07]  /*1470*/  FFMA R4, R3, R0, R4 ;  /* 0x0000000003047223 */ /* 0x000fce0000000004 */
.L_x_49:
[----:B------:R-:W-:Y:S05]  /*1480*/  BSYNC.RECONVERGENT B0 ;  /* 0x0000000000007941 */ /* 0x000fea0003800200 */
.L_x_47:
        /* <DEDUP_REMOVED lines=14> */
.L_x_51:
[----:B------:R-:W-:Y:S01]  /*1570*/  FMUL.FTZ R5, R0, R3 ;  /* 0x0000000300057220 */ /* 0x000fe20000410000 */
[----:B------:R-:W-:-:S03]  /*1580*/  FMUL.FTZ R2, R3, 0.5 ;  /* 0x3f00000003027820 */ /* 0x000fc60000410000 */
[----:B------:R-:W-:-:S04]  /*1590*/  FFMA R0, -R5, R5, R0 ;  /* 0x0000000505007223 */ /* 0x000fc80000000100 */
[----:B------:R-:W-:-:S07]  /*15a0*/  FFMA R5, R0, R2, R5 ;  /* 0x0000000200057223 */ /* 0x000fce0000000005 */
.L_x_52:
[----:B------:R-:W-:Y:S05]  /*15b0*/  BSYNC.RECONVERGENT B0 ;  /* 0x0000000000007941 */ /* 0x000fea0003800200 */
.L_x_50:
        /* <DEDUP_REMOVED lines=15> */
.L_x_54:
[----:B------:R-:W-:Y:S01]  /*16b0*/  FMUL.FTZ R4, R3, R0 ;  /* 0x0000000003047220 */ /* 0x000fe20000410000 */
[----:B------:R-:W-:-:S03]  /*16c0*/  FMUL.FTZ R0, R0, 0.5 ;  /* 0x3f00000000007820 */ /* 0x000fc60000410000 */
[----:B------:R-:W-:-:S04]  /*16d0*/  FFMA R3, -R4, R4, R3 ;  /* 0x0000000404037223 */ /* 0x000fc80000000103 */
[----:B------:R-:W-:-:S07]  /*16e0*/  FFMA R4, R3, R0, R4 ;  /* 0x0000000003047223 */ /* 0x000fce0000000004 */
.L_x_55:
[----:B------:R-:W-:Y:S05]  /*16f0*/  BSYNC.RECONVERGENT B0 ;  /* 0x0000000000007941 */ /* 0x000fea0003800200 */
.L_x_53:
        /* <DEDUP_REMOVED lines=14> */
.L_x_57:
[----:B------:R-:W-:Y:S01]  /*17e0*/  FMUL.FTZ R5, R0, R3 ;  /* 0x0000000300057220 */ /* 0x000fe20000410000 */
[----:B------:R-:W-:-:S03]  /*17f0*/  FMUL.FTZ R2, R3, 0.5 ;  /* 0x3f00000003027820 */ /* 0x000fc60000410000 */
[----:B------:R-:W-:-:S04]  /*1800*/  FFMA R0, -R5, R5, R0 ;  /* 0x0000000505007223 */ /* 0x000fc80000000100 */
[----:B------:R-:W-:-:S07]  /*1810*/  FFMA R5, R0, R2, R5 ;  /* 0x0000000200057223 */ /* 0x000fce0000000005 */
.L_x_58:
[----:B------:R-:W-:Y:S05]  /*1820*/  BSYNC.RECONVERGENT B0 ;  /* 0x0000000000007941 */ /* 0x000fea0003800200 */
.L_x_56:
        /* <DEDUP_REMOVED lines=15> */
.L_x_60:
[----:B------:R-:W-:Y:S01]  /*1920*/  FMUL.FTZ R4, R3, R0 ;  /* 0x0000000003047220 */ /* 0x000fe20000410000 */
[----:B------:R-:W-:-:S03]  /*1930*/  FMUL.FTZ R0, R0, 0.5 ;  /* 0x3f00000000007820 */ /* 0x000fc60000410000 */
[----:B------:R-:W-:-:S04]  /*1940*/  FFMA R3, -R4, R4, R3 ;  /* 0x0000000404037223 */ /* 0x000fc80000000103 */
[----:B------:R-:W-:-:S07]  /*1950*/  FFMA R4, R3, R0, R4 ;  /* 0x0000000003047223 */ /* 0x000fce0000000004 */
.L_x_61:
[----:B------:R-:W-:Y:S05]  /*1960*/  BSYNC.RECONVERGENT B0 ;  /* 0x0000000000007941 */ /* 0x000fea0003800200 */
.L_x_59:
        /* <DEDUP_REMOVED lines=14> */
.L_x_63:
[----:B------:R-:W-:Y:S01]  /*1a50*/  FMUL.FTZ R5, R0, R3 ;  /* 0x0000000300057220 */ /* 0x000fe20000410000 */
[----:B------:R-:W-:-:S03]  /*1a60*/  FMUL.FTZ R2, R3, 0.5 ;  /* 0x3f00000003027820 */ /* 0x000fc60000410000 */
[----:B------:R-:W-:-:S04]  /*1a70*/  FFMA R0, -R5, R5, R0 ;  /* 0x0000000505007223 */ /* 0x000fc80000000100 */
[----:B------:R-:W-:-:S07]  /*1a80*/  FFMA R5, R0, R2, R5 ;  /* 0x0000000200057223 */ /* 0x000fce0000000005 */
.L_x_64:
[----:B------:R-:W-:Y:S05]  /*1a90*/  BSYNC.RECONVERGENT B0 ;  /* 0x0000000000007941 */ /* 0x000fea0003800200 */
.L_x_62:
        /* <DEDUP_REMOVED lines=15> */
.L_x_66:
[----:B------:R-:W-:Y:S01]  /*1b90*/  FMUL.FTZ R4, R3, R0 ;  /* 0x0000000003047220 */ /* 0x000fe20000410000 */
[----:B------:R-:W-:-:S03]  /*1ba0*/  FMUL.FTZ R0, R0, 0.5 ;  /* 0x3f00000000007820 */ /* 0x000fc60000410000 */
[----:B------:R-:W-:-:S04]  /*1bb0*/  FFMA R3, -R4, R4, R3 ;  /* 0x0000000404037223 */ /* 0x000fc80000000103 */
[----:B------:R-:W-:-:S07]  /*1bc0*/  FFMA R4, R3, R0, R4 ;  /* 0x0000000003047223 */ /* 0x000fce0000000004 */
.L_x_67:
[----:B------:R-:W-:Y:S05]  /*1bd0*/  BSYNC.RECONVERGENT B0 ;  /* 0x0000000000007941 */ /* 0x000fea0003800200 */
.L_x_65:
        /* <DEDUP_REMOVED lines=14> */
.L_x_69:
[----:B------:R-:W-:Y:S01]  /*1cc0*/  FMUL.FTZ R5, R0, R3 ;  /* 0x0000000300057220 */ /* 0x000fe20000410000 */
[----:B------:R-:W-:-:S03]  /*1cd0*/  FMUL.FTZ R2, R3, 0.5 ;  /* 0x3f00000003027820 */ /* 0x000fc60000410000 */
[----:B------:R-:W-:-:S04]  /*1ce0*/  FFMA R0, -R5, R5, R0 ;  /* 0x0000000505007223 */ /* 0x000fc80000000100 */
[----:B------:R-:W-:-:S07]  /*1cf0*/  FFMA R5, R0, R2, R5 ;  /* 0x0000000200057223 */ /* 0x000fce0000000005 */
.L_x_70:
[----:B------:R-:W-:Y:S05]  /*1d00*/  BSYNC.RECONVERGENT B0 ;  /* 0x0000000000007941 */ /* 0x000fea0003800200 */
.L_x_68:
        /* <DEDUP_REMOVED lines=15> */
.L_x_72:
[----:B------:R-:W-:Y:S01]  /*1e00*/  FMUL.FTZ R4, R3, R0 ;  /* 0x0000000003047220 */ /* 0x000fe20000410000 */
[----:B------:R-:W-:-:S03]  /*1e10*/  FMUL.FTZ R0, R0, 0.5 ;  /* 0x3f00000000007820 */ /* 0x000fc60000410000 */
[----:B------:R-:W-:-:S04]  /*1e20*/  FFMA R3, -R4, R4, R3 ;  /* 0x0000000404037223 */ /* 0x000fc80000000103 */
[----:B------:R-:W-:-:S07]  /*1e30*/  FFMA R4, R3, R0, R4 ;  /* 0x0000000003047223 */ /* 0x000fce0000000004 */
.L_x_73:
[----:B------:R-:W-:Y:S05]  /*1e40*/  BSYNC.RECONVERGENT B0 ;  /* 0x0000000000007941 */ /* 0x000fea0003800200 */
.L_x_71:
        /* <DEDUP_REMOVED lines=14> */
.L_x_75:
[----:B------:R-:W-:Y:S01]  /*1f30*/  FMUL.FTZ R5, R0, R3 ;  /* 0x0000000300057220 */ /* 0x000fe20000410000 */
[----:B------:R-:W-:-:S03]  /*1f40*/  FMUL.FTZ R2, R3, 0.5 ;  /* 0x3f00000003027820 */ /* 0x000fc60000410000 */
[----:B------:R-:W-:-:S04]  /*1f50*/  FFMA R0, -R5, R5, R0 ;  /* 0x0000000505007223 */ /* 0x000fc80000000100 */
[----:B------:R-:W-:-:S07]  /*1f60*/  FFMA R5, R0, R2, R5 ;  /* 0x0000000200057223 */ /* 0x000fce0000000005 */
.L_x_76:
[----:B------:R-:W-:Y:S05]  /*1f70*/  BSYNC.RECONVERGENT B0 ;  /* 0x0000000000007941 */ /* 0x000fea0003800200 */
.L_x_74:
        /* <DEDUP_REMOVED lines=15> */
.L_x_78:
[----:B------:R-:W-:Y:S01]  /*2070*/  FMUL.FTZ R4, R3, R0 ;  /* 0x0000000003047220 */ /* 0x000fe20000410000 */
[----:B------:R-:W-:-:S03]  /*2080*/  FMUL.FTZ R0, R0, 0.5 ;  /* 0x3f00000000007820 */ /* 0x000fc60000410000 */
[----:B------:R-:W-:-:S04]  /*2090*/  FFMA R3, -R4, R4, R3 ;  /* 0x0000000404037223 */ /* 0x000fc80000000103 */
[----:B------:R-:W-:-:S07]  /*20a0*/  FFMA R4, R3, R0, R4 ;  /* 0x0000000003047223 */ /* 0x000fce0000000004 */
.L_x_79:
[----:B------:R-:W-:Y:S05]  /*20b0*/  BSYNC.RECONVERGENT B0 ;  /* 0x0000000000007941 */ /* 0x000fea0003800200 */
.L_x_77:
        /* <DEDUP_REMOVED lines=14> */
.L_x_81:
[----:B------:R-:W-:Y:S01]  /*21a0*/  FMUL.FTZ R5, R0, R3 ;  /* 0x0000000300057220 */ /* 0x000fe20000410000 */
[----:B------:R-:W-:-:S03]  /*21b0*/  FMUL.FTZ R2, R3, 0.5 ;  /* 0x3f00000003027820 */ /* 0x000fc60000410000 */
[----:B------:R-:W-:-:S04]  /*21c0*/  FFMA R0, -R5, R5, R0 ;  /* 0x0000000505007223 */ /* 0x000fc80000000100 */
[----:B------:R-:W-:-:S07]  /*21d0*/  FFMA R5, R0, R2, R5 ;  /* 0x0000000200057223 */ /* 0x000fce0000000005 */
.L_x_82:
[----:B------:R-:W-:Y:S05]  /*21e0*/  BSYNC.RECONVERGENT B0 ;  /* 0x0000000000007941 */ /* 0x000fea0003800200 */
.L_x_80:
        /* <DEDUP_REMOVED lines=15> */
.L_x_84:
[----:B------:R-:W-:Y:S01]  /*22e0*/  FMUL.FTZ R4, R3, R0 ;  /* 0x0000000003047220 */ /* 0x000fe20000410000 */
[----:B------:R-:W-:-:S03]  /*22f0*/  FMUL.FTZ R0, R0, 0.5 ;  /* 0x3f00000000007820 */ /* 0x000fc60000410000 */
[----:B------:R-:W-:-:S04]  /*2300*/  FFMA R3, -R4, R4, R3 ;  /* 0x0000000404037223 */ /* 0x000fc80000000103 */
[----:B------:R-:W-:-:S07]  /*2310*/  FFMA R4, R3, R0, R4 ;  /* 0x0000000003047223 */ /* 0x000fce0000000004 */
.L_x_85:
[----:B------:R-:W-:Y:S05]  /*2320*/  BSYNC.RECONVERGENT B0 ;  /* 0x0000000000007941 */ /* 0x000fea0003800200 */
.L_x_83:
        /* <DEDUP_REMOVED lines=14> */
.L_x_87:
[----:B------:R-:W-:Y:S01]  /*2410*/  FMUL.FTZ R5, R0, R3 ;  /* 0x0000000300057220 */ /* 0x000fe20000410000 */
[----:B------:R-:W-:-:S03]  /*2420*/  FMUL.FTZ R2, R3, 0.5 ;  /* 0x3f00000003027820 */ /* 0x000fc60000410000 */
[----:B------:R-:W-:-:S04]  /*2430*/  FFMA R0, -R5, R5, R0 ;  /* 0x0000000505007223 */ /* 0x000fc80000000100 */
[----:B------:R-:W-:-:S07]  /*2440*/  FFMA R5, R0, R2, R5 ;  /* 0x0000000200057223 */ /* 0x000fce0000000005 */
.L_x_88:
[----:B------:R-:W-:Y:S05]  /*2450*/  BSYNC.RECONVERGENT B0 ;  /* 0x0000000000007941 */ /* 0x000fea0003800200 */
.L_x_86:
        /* <DEDUP_REMOVED lines=15> */
.L_x_90:
[----:B------:R-:W-:Y:S01]  /*2550*/  FMUL.FTZ R4, R3, R0 ;  /* 0x0000000003047220 */ /* 0x000fe20000410000 */
[----:B------:R-:W-:-:S03]  /*2560*/  FMUL.FTZ R0, R0, 0.5 ;  /* 0x3f00000000007820 */ /* 0x000fc60000410000 */
[----:B------:R-:W-:-:S04]  /*2570*/  FFMA R3, -R4, R4, R3 ;  /* 0x0000000404037223 */ /* 0x000fc80000000103 */
[----:B------:R-:W-:-:S07]  /*2580*/  FFMA R4, R3, R0, R4 ;  /* 0x0000000003047223 */ /* 0x000fce0000000004 */
.L_x_91:
[----:B------:R-:W-:Y:S05]  /*2590*/  BSYNC.RECONVERGENT B0 ;  /* 0x0000000000007941 */ /* 0x000fea0003800200 */
.L_x_89:
        /* <DEDUP_REMOVED lines=14> */
.L_x_93:
[----:B------:R-:W-:Y:S01]  /*2680*/  FMUL.FTZ R5, R0, R3 ;  /* 0x0000000300057220 */ /* 0x000fe20000410000 */
[----:B------:R-:W-:-:S03]  /*2690*/  FMUL.FTZ R2, R3, 0.5 ;  /* 0x3f00000003027820 */ /* 0x000fc60000410000 */
[----:B------:R-:W-:-:S04]  /*26a0*/  FFMA R0, -R5, R5, R0 ;  /* 0x0000000505007223 */ /* 0x000fc80000000100 */
[----:B------:R-:W-:-:S07]  /*26b0*/  FFMA R5, R0, R2, R5 ;  /* 0x0000000200057223 */ /* 0x000fce0000000005 */
.L_x_94:
[----:B------:R-:W-:Y:S05]  /*26c0*/  BSYNC.RECONVERGENT B0 ;  /* 0x0000000000007941 */ /* 0x000fea0003800200 */
.L_x_92:
        /* <DEDUP_REMOVED lines=15> */
.L_x_96:
[----:B------:R-:W-:Y:S01]  /*27c0*/  FMUL.FTZ R4, R3, R0 ;  /* 0x0000000003047220 */ /* 0x000fe20000410000 */
[----:B------:R-:W-:-:S03]  /*27d0*/  FMUL.FTZ R0, R0, 0.5 ;  /* 0x3f00000000007820 */ /* 0x000fc60000410000 */
[----:B------:R-:W-:-:S04]  /*27e0*/  FFMA R3, -R4, R4, R3 ;  /* 0x0000000404037223 */ /* 0x000fc80000000103 */
[----:B------:R-:W-:-:S07]  /*27f0*/  FFMA R4, R3, R0, R4 ;  /* 0x0000000003047223 */ /* 0x000fce0000000004 */
.L_x_97:
[----:B------:R-:W-:Y:S05]  /*2800*/  BSYNC.RECONVERGENT B0 ;  /* 0x0000000000007941 */ /* 0x000fea0003800200 */
.L_x_95:
        /* <DEDUP_REMOVED lines=10> */
[----:B------:R-:W-:Y:S01]  /*28b0*/  BSSY.RECONVERGENT B1, `(.L_x_100) ;  /* 0x0000003000017945 */ /* 0x000fe20003800200 */
[----:B------:R-:W-:-:S07]  /*28c0*/  MOV R11, 0x28e0 ;  /* 0x000028e0000b7802 */ /* 0x000fce0000000f00 */
[----:B------:R-:W-:Y:S05]  /*28d0*/  CALL.REL.NOINC `($__internal_0_$__cuda_sm20_sqrt_rn_f32_slowpath) ;  /* 0x0000000000647944 */ /* 0x000fea0003c00000 */
[----:B------:R-:W-:Y:S05]  /*28e0*/  BSYNC.RECONVERGENT B1 ;  /* 0x0000000000017941 */ /* 0x000fea0003800200 */
.L_x_100:
[----:B------:R-:W-:Y:S01]  /*28f0*/  MOV R3, R0 ;  /* 0x0000000000037202 */ /* 0x000fe20000000f00 */
[----:B------:R-:W-:Y:S06]  /*2900*/  BRA `(.L_x_101) ;  /* 0x0000000000107947 */ /* 0x000fec0003800000 */
.L_x_99:
[----:B------:R-:W-:Y:S01]  /*2910*/  FMUL.FTZ R3, R0, R9 ;  /* 0x0000000900037220 */ /* 0x000fe20000410000 */
[----:B------:R-:W-:-:S03]  /*2920*/  FMUL.FTZ R2, R9, 0.5 ;  /* 0x3f00000009027820 */ /* 0x000fc60000410000 */
[----:B------:R-:W-:-:S04]  /*2930*/  FFMA R0, -R3, R3, R0 ;  /* 0x0000000303007223 */ /* 0x000fc80000000100 */
[----:B------:R-:W-:-:S07]  /*2940*/  FFMA R3, R0, R2, R3 ;  /* 0x0000000200037223 */ /* 0x000fce0000000003 */
.L_x_101:
[----:B------:R-:W-:Y:S05]  /*2950*/  BSYNC.RECONVERGENT B0 ;  /* 0x0000000000007941 */ /* 0x000fea0003800200 */
.L_x_98:
[----:B------:R-:W-:Y:S01]  /*2960*/  FADD R3, R3, R4 ;  /* 0x0000000403037221 */ /* 0x000fe20000000000 */
[----:B------:R-:W-:Y:S01]  /*2970*/  MOV R0, 0x0 ;  /* 0x0000000000007802 */ /* 0x000fe20000000f00 */
[----:B------:R-:W0:Y:S02]  /*2980*/  LDCU.64 UR4, c[0x4][0x8] ;  /* 0x01000100ff0477ac */ /* 0x000e240008000a00 */
[----:B------:R-:W-:Y:S01]  /*2990*/  FMUL R3, R3, 4.8828125727595761418e-05 ;  /* 0x384ccccd03037820 */ /* 0x000fe20000400000 */
[----:B------:R1:W2:Y:S01]  /*29a0*/  LDC.64 R8, c[0x4][R0] ;  /* 0x0100000000087b82 */ /* 0x0002a20000000a00 */
[----:B------:R-:W3:Y:S02]  /*29b0*/  LDCU.64 UR36, c[0x0][0x358] ;  /* 0x00006b00ff2477ac */ /* 0x000ee40008000a00 */
[----:B------:R-:W-:-:S04]  /*29c0*/  FFMA R16, R3, 0.5, R12 ;  /* 0x3f00000003107823 */ /* 0x000fc8000000000c */
[----:B------:R-:W4:Y:S01]  /*29d0*/  F2F.F64.F32 R2, R16 ;  /* 0x0000001000027310 */ /* 0x000f220000201800 */
[----:B0-----:R-:W-:Y:S02]  /*29e0*/  MOV R4, UR4 ;  /* 0x0000000400047c02 */ /* 0x001fe40008000f00 */
[----:B------:R-:W-:Y:S01]  /*29f0*/  MOV R5, UR5 ;  /* 0x0000000500057c02 */ /* 0x000fe20008000f00 */
[----:B---34-:R1:W-:Y:S06]  /*2a00*/  STL.64 [R1], R2 ;  /* 0x0000000201007387 */ /* 0x0183ec0000100a00 */
[----:B------:R-:W-:-:S07]  /*2a10*/  LEPC R20, `(.L_x_102) ;  /* 0x000000001014794e */ /* 0x000fce0000000000 */
[----:B-12---:R-:W-:Y:S05]  /*2a20*/  CALL.ABS.NOINC R8 ;  /* 0x0000000008007343 */ /* 0x006fea0003c00000 */
.L_x_102:
[----:B------:R-:W0:Y:S02]  /*2a30*/  LDC.64 R2, c[0x0][0x380] ;  /* 0x0000e000ff027b82 */ /* 0x000e240000000a00 */
[----:B0-----:R-:W-:-:S05]  /*2a40*/  IMAD.WIDE R2, R17, 0x4, R2 ;  /* 0x0000000411027825 */ /* 0x001fca00078e0202 */
[----:B------:R-:W-:Y:S01]  /*2a50*/  STG.E desc[UR36][R2.64], R16 ;  /* 0x0000001002007986 */ /* 0x000fe2000c101924 */
[----:B------:R-:W-:Y:S05]  /*2a60*/  EXIT ;  /* 0x000000000000794d */ /* 0x000fea0003800000 */
        .weak           $__internal_0_$__cuda_sm20_sqrt_rn_f32_slowpath
        .type           $__internal_0_$__cuda_sm20_sqrt_rn_f32_slowpath,@function
        .size           $__internal_0_$__cuda_sm20_sqrt_rn_f32_slowpath,($__internal_1_$__cuda_sm3x_div_rn_noftz_f32_slowpath - $__internal_0_$__cuda_sm20_sqrt_rn_f32_slowpath)
$__internal_0_$__cuda_sm20_sqrt_rn_f32_slowpath:
[----:B------:R-:W-:-:S13]  /*2a70*/  LOP3.LUT P0, RZ, R0, 0x7fffffff, RZ, 0xc0, !PT ;  /* 0x7fffffff00ff7812 */ /* 0x000fda000780c0ff */
[----:B------:R-:W-:Y:S01]  /*2a80*/  @!P0 MOV R2, R0 ;  /* 0x0000000000028202 */ /* 0x000fe20000000f00 */
[----:B------:R-:W-:Y:S06]  /*2a90*/  @!P0 BRA `(.L_x_103) ;  /* 0x0000000000408947 */ /* 0x000fec0003800000 */
[----:B------:R-:W-:-:S13]  /*2aa0*/  FSETP.GEU.FTZ.AND P0, PT, R0, RZ, PT ;  /* 0x000000ff0000720b */ /* 0x000fda0003f1e000 */
[----:B------:R-:W-:Y:S01]  /*2ab0*/  @!P0 MOV R2, 0x7fffffff ;  /* 0x7fffffff00028802 */ /* 0x000fe20000000f00 */
[----:B------:R-:W-:Y:S06]  /*2ac0*/  @!P0 BRA `(.L_x_103) ;  /* 0x0000000000348947 */ /* 0x000fec0003800000 */
[----:B------:R-:W-:-:S13]  /*2ad0*/  FSETP.GTU.FTZ.AND P0, PT, |R0|, +INF , PT ;  /* 0x7f8000000000780b */ /* 0x000fda0003f1c200 */
[----:B------:R-:W-:Y:S01]  /*2ae0*/  @P0 FADD.FTZ R2, R0, 1 ;  /* 0x3f80000000020421 */ /* 0x000fe20000010000 */
[----:B------:R-:W-:Y:S06]  /*2af0*/  @P0 BRA `(.L_x_103) ;  /* 0x0000000000280947 */ /* 0x000fec0003800000 */
[----:B------:R-:W-:-:S13]  /*2b00*/  FSETP.NEU.FTZ.AND P0, PT, |R0|, +INF , PT ;  /* 0x7f8000000000780b */ /* 0x000fda0003f1d200 */
[----:B------:R-:W-:-:S04]  /*2b10*/  @P0 FFMA R3, R0, 1.84467440737095516160e+19, RZ ;  /* 0x5f80000000030823 */ /* 0x000fc800000000ff */
[----:B------:R-:W0:Y:S02]  /*2b20*/  @P0 MUFU.RSQ R2, R3 ;  /* 0x0000000300020308 */ /* 0x000e240000001400 */
[----:B0-----:R-:W-:Y:S01]  /*2b30*/  @P0 FMUL.FTZ R8, R3, R2 ;  /* 0x0000000203080220 */ /* 0x001fe20000410000 */
[----:B------:R-:W-:Y:S01]  /*2b40*/  @P0 FMUL.FTZ R10, R2, 0.5 ;  /* 0x3f000000020a0820 */ /* 0x000fe20000410000 */
[----:B------:R-:W-:Y:S02]  /*2b50*/  @!P0 MOV R2, R0 ;  /* 0x0000000000028202 */ /* 0x000fe40000000f00 */
[----:B------:R-:W-:-:S04]  /*2b60*/  @P0 FADD.FTZ R9, -R8, -RZ ;  /* 0x800000ff08090221 */ /* 0x000fc80000010100 */
[----:B------:R-:W-:-:S04]  /*2b70*/  @P0 FFMA R9, R8, R9, R3 ;  /* 0x0000000908090223 */ /* 0x000fc80000000003 */
[----:B------:R-:W-:-:S04]  /*2b80*/  @P0 FFMA R9, R9, R10, R8 ;  /* 0x0000000a09090223 */ /* 0x000fc80000000008 */
[----:B------:R-:W-:-:S07]  /*2b90*/  @P0 FMUL.FTZ R2, R9, 2.3283064365386962891e-10 ;  /* 0x2f80000009020820 */ /* 0x000fce0000410000 */
.L_x_103:
[----:B------:R-:W-:Y:S01]  /*2ba0*/  HFMA2 R3, -RZ, RZ, 0, 0 ;  /* 0x00000000ff037431 */ /* 0x000fe200000001ff */
[----:B------:R-:W-:Y:S02]  /*2bb0*/  MOV R0, R2 ;  /* 0x0000000200007202 */ /* 0x000fe40000000f00 */
[----:B------:R-:W-:-:S04]  /*2bc0*/  MOV R2, R11 ;  /* 0x0000000b00027202 */ /* 0x000fc80000000f00 */
[----:B------:R-:W-:Y:S05]  /*2bd0*/  RET.REL.NODEC R2 `(_Z7pi_kernPf) ;  /* 0xffffffd402087950 */ /* 0x000fea0003c3ffff */
        .weak           $__internal_1_$__cuda_sm3x_div_rn_noftz_f32_slowpath
        .type           $__internal_1_$__cuda_sm3x_div_rn_noftz_f32_slowpath,@function
        .size           $__internal_1_$__cuda_sm3x_div_rn_noftz_f32_slowpath,(.L_x_118 - $__internal_1_$__cuda_sm3x_div_rn_noftz_f32_slowpath)
$__internal_1_$__cuda_sm3x_div_rn_noftz_f32_slowpath:
[----:B------:R-:W-:Y:S01]  /*2be0*/  SHF.R.U32.HI R2, RZ, 0x17, R0 ;  /* 0x00000017ff027819 */ /* 0x000fe20000011600 */
[----:B------:R-:W-:Y:S04]  /*2bf0*/  BSSY.RECONVERGENT B1, `(.L_x_104) ;  /* 0x000005c000017945 */ /* 0x000fe80003800200 */
[----:B------:R-:W-:Y:S01]  /*2c00*/  BSSY.RELIABLE B2, `(.L_x_105) ;  /* 0x000001a000027945 */ /* 0x000fe20003800100 */
[----:B------:R-:W-:Y:S02]  /*2c10*/  MOV R3, R0 ;  /* 0x0000000000037202 */ /* 0x000fe40000000f00 */
[----:B------:R-:W-:-:S04]  /*2c20*/  LOP3.LUT R2, R2, 0xff, RZ, 0xc0, !PT ;  /* 0x000000ff02027812 */ /* 0x000fc800078ec0ff */
[----:B------:R-:W-:-:S04]  /*2c30*/  IADD3 R5, PT, PT, R2, -0x1, RZ ;  /* 0xffffffff02057810 */ /* 0x000fc80007ffe0ff */
[----:B------:R-:W-:-:S13]  /*2c40*/  ISETP.GT.U32.OR P0, PT, R5, 0xfd, !PT ;  /* 0x000000fd0500780c */ /* 0x000fda0007f04470 */
[----:B------:R-:W-:Y:S01]  /*2c50*/  @!P0 MOV R4, RZ ;  /* 0x000000ff00048202 */ /* 0x000fe20000000f00 */
[----:B------:R-:W-:Y:S06]  /*2c60*/  @!P0 BRA `(.L_x_106) ;  /* 0x00000000004c8947 */ /* 0x000fec0003800000 */
[----:B------:R-:W-:-:S13]  /*2c70*/  FSETP.GTU.FTZ.AND P0, PT, |R0|, +INF , PT ;  /* 0x7f8000000000780b */ /* 0x000fda0003f1c200 */
[----:B------:R-:W-:Y:S05]  /*2c80*/  @P0 BREAK.RELIABLE B2 ;  /* 0x0000000000020942 */ /* 0x000fea0003800100 */
[----:B------:R-:W-:Y:S05]  /*2c90*/  @P0 BRA `(.L_x_107) ;  /* 0x0000000400400947 */ /* 0x000fea0003800000 */
[----:B------:R-:W-:-:S05]  /*2ca0*/  HFMA2 R4, -RZ, RZ, 4.125, 0 ;  /* 0x44200000ff047431 */ /* 0x000fca00000001ff */
[----:B------:R-:W-:-:S13]  /*2cb0*/  LOP3.LUT P0, RZ, R4, 0x7fffffff, R3, 0xc8, !PT ;  /* 0x7fffffff04ff7812 */ /* 0x000fda000780c803 */
[----:B------:R-:W-:Y:S05]  /*2cc0*/  @!P0 BREAK.RELIABLE B2 ;  /* 0x0000000000028942 */ /* 0x000fea0003800100 */
[----:B------:R-:W-:Y:S05]  /*2cd0*/  @!P0 BRA `(.L_x_108) ;  /* 0x0000000400288947 */ /* 0x000fea0003800000 */
[----:B------:R-:W-:-:S13]  /*2ce0*/  LOP3.LUT P0, RZ, R3, 0x7fffffff, RZ, 0xc0, !PT ;  /* 0x7fffffff03ff7812 */ /* 0x000fda000780c0ff */
[----:B------:R-:W-:Y:S05]  /*2cf0*/  @!P0 BREAK.RELIABLE B2 ;  /* 0x0000000000028942 */ /* 0x000fea0003800100 */
[----:B------:R-:W-:Y:S05]  /*2d00*/  @!P0 BRA `(.L_x_109) ;  /* 0x0000000400148947 */ /* 0x000fea0003800000 */
[----:B------:R-:W-:Y:S02]  /*2d10*/  FSETP.NEU.FTZ.AND P0, PT, |R0|, +INF , PT ;  /* 0x7f8000000000780b */ /* 0x000fe40003f1d200 */
[----:B------:R-:W-:-:S04]  /*2d20*/  LOP3.LUT P1, RZ, R4, 0x7fffffff, RZ, 0xc0, !PT ;  /* 0x7fffffff04ff7812 */ /* 0x000fc8000782c0ff */
[----:B------:R-:W-:-:S13]  /*2d30*/  PLOP3.LUT P0, PT, P0, P1, PT, 0x2f, 0xf2 ;  /* 0x0000000000f2781c */ /* 0x000fda0000702577 */
[----:B------:R-:W-:Y:S05]  /*2d40*/  @P0 BREAK.RELIABLE B2 ;  /* 0x0000000000020942 */ /* 0x000fea0003800100 */
[----:B------:R-:W-:Y:S05]  /*2d50*/  @P0 BRA `(.L_x_110) ;  /* 0x0000000000f40947 */ /* 0x000fea0003800000 */
[----:B------:R-:W-:-:S13]  /*2d60*/  ISETP.GE.AND P0, PT, R5, RZ, PT ;  /* 0x000000ff0500720c */ /* 0x000fda0003f06270 */
[----:B------:R-:W-:Y:S01]  /*2d70*/  @P0 MOV R4, RZ ;  /* 0x000000ff00040202 */ /* 0x000fe20000000f00 */
[----:B------:R-:W-:Y:S01]  /*2d80*/  @!P0 FFMA R3, R0, 1.84467440737095516160e+19, RZ ;  /* 0x5f80000000038823 */ /* 0x000fe200000000ff */
[----:B------:R-:W-:-:S07]  /*2d90*/  @!P0 MOV R4, 0xffffffc0 ;  /* 0xffffffc000048802 */ /* 0x000fce0000000f00 */
.L_x_106:
[----:B------:R-:W-:Y:S05]  /*2da0*/  BSYNC.RELIABLE B2 ;  /* 0x0000000000027941 */ /* 0x000fea0003800100 */
.L_x_105:
[----:B------:R-:W-:Y:S01]  /*2db0*/  UMOV UR4, 0x44200000 ;  /* 0x4420000000047882 */ /* 0x000fe20000000000 */
[----:B------:R-:W-:Y:S01]  /*2dc0*/  IADD3 R2, PT, PT, R2, -0x7f, RZ ;  /* 0xffffff8102027810 */ /* 0x000fe20007ffe0ff */
[----:B------:R-:W-:Y:S01]  /*2dd0*/  UIADD3 UR4, UPT, UPT, UR4, -0x4800000, URZ ;  /* 0xfb80000004047890 */ /* 0x000fe2000fffe0ff */
[----:B------:R-:W-:Y:S02]  /*2de0*/  BSSY.RECONVERGENT B2, `(.L_x_111) ;  /* 0x0000033000027945 */ /* 0x000fe40003800200 */
[----:B------:R-:W-:Y:S01]  /*2df0*/  IADD3 R4, PT, PT, R4, -0x9, R2 ;  /* 0xfffffff704047810 */ /* 0x000fe20007ffe002 */
[----:B------:R-:W-:Y:S02]  /*2e00*/  IMAD R0, R2, -0x800000, R3 ;  /* 0xff80000002007824 */ /* 0x000fe400078e0203 */
[----:B------:R-:W-:-:S03]  /*2e10*/  FADD.FTZ R9, -RZ, -UR4 ;  /* 0x80000004ff097e21 */ /* 0x000fc60008010100 */
[----:B------:R-:W0:Y:S02]  /*2e20*/  MUFU.RCP R5, UR4 ;  /* 0x0000000400057d08 */ /* 0x000e240008001000 */
[----:B0-----:R-:W-:-:S04]  /*2e30*/  FFMA R8, R5, R9, 1 ;  /* 0x3f80000005087423 */ /* 0x001fc80000000009 */
[----:B------:R-:W-:-:S04]  /*2e40*/  FFMA R5, R5, R8, R5 ;  /* 0x0000000805057223 */ /* 0x000fc80000000005 */
[----:B------:R-:W-:-:S04]  /*2e50*/  FFMA R8, R0, R5, RZ ;  /* 0x0000000500087223 */ /* 0x000fc800000000ff */
[----:B------:R-:W-:-:S04]  /*2e60*/  FFMA R3, R9, R8, R0 ;  /* 0x0000000809037223 */ /* 0x000fc80000000000 */
[----:B------:R-:W-:-:S04]  /*2e70*/  FFMA R8, R5, R3, R8 ;  /* 0x0000000305087223 */ /* 0x000fc80000000008 */
[----:B------:R-:W-:-:S04]  /*2e80*/  FFMA R9, R9, R8, R0 ;  /* 0x0000000809097223 */ /* 0x000fc80000000000 */
[----:B------:R-:W-:-:S05]  /*2e90*/  FFMA R3, R5, R9, R8 ;  /* 0x0000000905037223 */ /* 0x000fca0000000008 */
[----:B------:R-:W-:-:S04]  /*2ea0*/  SHF.R.U32.HI R0, RZ, 0x17, R3 ;  /* 0x00000017ff007819 */ /* 0x000fc80000011603 */
[----:B------:R-:W-:-:S04]  /*2eb0*/  LOP3.LUT R0, R0, 0xff, RZ, 0xc0, !PT ;  /* 0x000000ff00007812 */ /* 0x000fc800078ec0ff */
[----:B------:R-:W-:-:S04]  /*2ec0*/  IADD3 R11, PT, PT, R0, R4, RZ ;  /* 0x00000004000b7210 */ /* 0x000fc80007ffe0ff */
[----:B------:R-:W-:-:S04]  /*2ed0*/  IADD3 R0, PT, PT, R11, -0x1, RZ ;  /* 0xffffffff0b007810 */ /* 0x000fc80007ffe0ff */
[----:B------:R-:W-:-:S13]  /*2ee0*/  ISETP.GE.U32.AND P0, PT, R0, 0xfe, PT ;  /* 0x000000fe0000780c */ /* 0x000fda0003f06070 */
[----:B------:R-:W-:Y:S05]  /*2ef0*/  @!P0 BRA `(.L_x_112) ;  /* 0x0000000000808947 */ /* 0x000fea0003800000 */
[----:B------:R-:W-:-:S13]  /*2f00*/  ISETP.GT.AND P0, PT, R11, 0xfe, PT ;  /* 0x000000fe0b00780c */ /* 0x000fda0003f04270 */
[----:B------:R-:W-:Y:S05]  /*2f10*/  @P0 BRA `(.L_x_113) ;  /* 0x00000000006c0947 */ /* 0x000fea0003800000 */
[----:B------:R-:W-:-:S13]  /*2f20*/  ISETP.GE.AND P0, PT, R11, 0x1, PT ;  /* 0x000000010b00780c */ /* 0x000fda0003f06270 */
[----:B------:R-:W-:Y:S05]  /*2f30*/  @P0 BRA `(.L_x_114) ;  /* 0x0000000000740947 */ /* 0x000fea0003800000 */
[----:B------:R-:W-:Y:S02]  /*2f40*/  ISETP.GE.AND P0, PT, R11, -0x18, PT ;  /* 0xffffffe80b00780c */ /* 0x000fe40003f06270 */
[----:B------:R-:W-:-:S11]  /*2f50*/  LOP3.LUT R3, R3, 0x80000000, RZ, 0xc0, !PT ;  /* 0x8000000003037812 */ /* 0x000fd600078ec0ff */
[----:B------:R-:W-:Y:S05]  /*2f60*/  @!P0 BRA `(.L_x_114) ;  /* 0x0000000000688947 */ /* 0x000fea0003800000 */
[-CC-:B------:R-:W-:Y:S01]  /*2f70*/  FFMA.RZ R0, R5, R9.reuse, R8.reuse ;  /* 0x0000000905007223 */ /* 0x180fe2000000c008 */
[C---:B------:R-:W-:Y:S02]  /*2f80*/  ISETP.NE.AND P2, PT, R11.reuse, RZ, PT ;  /* 0x000000ff0b00720c */ /* 0x040fe40003f45270 */
[----:B------:R-:W-:Y:S02]  /*2f90*/  ISETP.NE.AND P1, PT, R11, RZ, PT ;  /* 0x000000ff0b00720c */ /* 0x000fe40003f25270 */
[----:B------:R-:W-:Y:S01]  /*2fa0*/  LOP3.LUT R2, R0, 0x7fffff, RZ, 0xc0, !PT ;  /* 0x007fffff00027812 */ /* 0x000fe200078ec0ff */
[CCC-:B------:R-:W-:Y:S01]  /*2fb0*/  FFMA.RP R0, R5.reuse, R9.reuse, R8.reuse ;  /* 0x0000000905007223 */ /* 0x1c0fe20000008008 */
[----:B------:R-:W-:Y:S01]  /*2fc0*/  FFMA.RM R5, R5, R9, R8 ;  /* 0x0000000905057223 */ /* 0x000fe20000004008 */
[----:B------:R-:W-:Y:S02]  /*2fd0*/  IADD3 R9, PT, PT, R11, 0x20, RZ ;  /* 0x000000200b097810 */ /* 0x000fe40007ffe0ff */
[----:B------:R-:W-:-:S02]  /*2fe0*/  LOP3.LUT R2, R2, 0x800000, RZ, 0xfc, !PT ;  /* 0x0080000002027812 */ /* 0x000fc400078efcff */
[----:B------:R-:W-:Y:S02]  /*2ff0*/  IADD3 R4, PT, PT, -R11, RZ, RZ ;  /* 0x000000ff0b047210 */ /* 0x000fe40007ffe1ff */
[----:B------:R-:W-:Y:S02]  /*3000*/  SHF.L.U32 R9, R2, R9, RZ ;  /* 0x0000000902097219 */ /* 0x000fe400000006ff */
[----:B------:R-:W-:Y:S02]  /*3010*/  FSETP.NEU.FTZ.AND P0, PT, R0, R5, PT ;  /* 0x000000050000720b */ /* 0x000fe40003f1d000 */
[----:B------:R-:W-:Y:S02]  /*3020*/  SEL R5, R4, RZ, P2 ;  /* 0x000000ff04057207 */ /* 0x000fe40001000000 */
[----:B------:R-:W-:Y:S02]  /*3030*/  ISETP.NE.AND P1, PT, R9, RZ, P1 ;  /* 0x000000ff0900720c */ /* 0x000fe40000f25270 */
[----:B------:R-:W-:-:S02]  /*3040*/  SHF.R.U32.HI R5, RZ, R5, R2 ;  /* 0x00000005ff057219 */ /* 0x000fc40000011602 */
[----:B------:R-:W-:Y:S02]  /*3050*/  PLOP3.LUT P0, PT, P0, P1, PT, 0xf8, 0x8f ;  /* 0x00000000008f781c */ /* 0x000fe40000703f70 */
[----:B------:R-:W-:Y:S02]  /*3060*/  SHF.R.U32.HI R9, RZ, 0x1, R5 ;  /* 0x00000001ff097819 */ /* 0x000fe40000011605 */
[----:B------:R-:W-:-:S04]  /*3070*/  SEL R0, RZ, 0x1, !P0 ;  /* 0x00000001ff007807 */ /* 0x000fc80004000000 */
[----:B------:R-:W-:-:S04]  /*3080*/  LOP3.LUT R0, R0, 0x1, R9, 0xf8, !PT ;  /* 0x0000000100007812 */ /* 0x000fc800078ef809 */
[----:B------:R-:W-:-:S04]  /*3090*/  LOP3.LUT R0, R0, R5, RZ, 0xc0, !PT ;  /* 0x0000000500007212 */ /* 0x000fc800078ec0ff */
[----:B------:R-:W-:-:S04]  /*30a0*/  IADD3 R0, PT, PT, R9, R0, RZ ;  /* 0x0000000009007210 */ /* 0x000fc80007ffe0ff */
[----:B------:R-:W-:Y:S01]  /*30b0*/  LOP3.LUT R3, R0, R3, RZ, 0xfc, !PT ;  /* 0x0000000300037212 */ /* 0x000fe200078efcff */
[----:B------:R-:W-:Y:S06]  /*30c0*/  BRA `(.L_x_114) ;  /* 0x0000000000107947 */ /* 0x000fec0003800000 */
.L_x_113:
[----:B------:R-:W-:-:S04]  /*30d0*/  LOP3.LUT R3, R3, 0x80000000, RZ, 0xc0, !PT ;  /* 0x8000000003037812 */ /* 0x000fc800078ec0ff */
[----:B------:R-:W-:Y:S01]  /*30e0*/  LOP3.LUT R3, R3, 0x7f800000, RZ, 0xfc, !PT ;  /* 0x7f80000003037812 */ /* 0x000fe200078efcff */
[----:B------:R-:W-:Y:S06]  /*30f0*/  BRA `(.L_x_114) ;  /* 0x0000000000047947 */ /* 0x000fec0003800000 */
.L_x_112:
[----:B------:R-:W-:-:S07]  /*3100*/  LEA R3, R4, R3, 0x17 ;  /* 0x0000000304037211 */ /* 0x000fce00078eb8ff */
.L_x_114:
[----:B------:R-:W-:Y:S05]  /*3110*/  BSYNC.RECONVERGENT B2 ;  /* 0x0000000000027941 */ /* 0x000fea0003800200 */
.L_x_111:
[----:B------:R-:W-:Y:S05]  /*3120*/  BRA `(.L_x_115) ;  /* 0x0000000000207947 */ /* 0x000fea0003800000 */
.L_x_110:
[----:B------:R-:W-:-:S04]  /*3130*/  LOP3.LUT R3, R4, 0x80000000, R3, 0x48, !PT ;  /* 0x8000000004037812 */ /* 0x000fc800078e4803 */
[----:B------:R-:W-:Y:S01]  /*3140*/  LOP3.LUT R3, R3, 0x7f800000, RZ, 0xfc, !PT ;  /* 0x7f80000003037812 */ /* 0x000fe200078efcff */
[----:B------:R-:W-:Y:S06]  /*3150*/  BRA `(.L_x_115) ;  /* 0x0000000000147947 */ /* 0x000fec0003800000 */
.L_x_109:
[----:B------:R-:W-:Y:S01]  /*3160*/  LOP3.LUT R3, R4, 0x80000000, R3, 0x48, !PT ;  /* 0x8000000004037812 */ /* 0x000fe200078e4803 */
[----:B------:R-:W-:Y:S06]  /*3170*/  BRA `(.L_x_115) ;  /* 0x00000000000c7947 */ /* 0x000fec0003800000 */
.L_x_108:
[----:B------:R-:W0:Y:S01]  /*3180*/  MUFU.RSQ R3, -QNAN ;  /* 0xffc0000000037908 */ /* 0x000e220000001400 */
[----:B------:R-:W-:Y:S05]  /*3190*/  BRA `(.L_x_115) ;  /* 0x0000000000047947 */ /* 0x000fea0003800000 */
.L_x_107:
[----:B------:R-:W-:-:S07]  /*31a0*/  FADD.FTZ R3, R0, 640 ;  /* 0x4420000000037421 */ /* 0x000fce0000010000 */
.L_x_115:
[----:B------:R-:W-:Y:S05]  /*31b0*/  BSYNC.RECONVERGENT B1 ;  /* 0x0000000000017941 */ /* 0x000fea0003800200 */
.L_x_104:
[----:B0-----:R-:W-:Y:S01]  /*31c0*/  MOV R4, R3 ;  /* 0x0000000300047202 */ /* 0x001fe20000000f00 */
[----:B------:R-:W-:Y:S01]  /*31d0*/  HFMA2 R3, -RZ, RZ, 0, 0 ;  /* 0x00000000ff037431 */ /* 0x000fe200000001ff */
[----:B------:R-:W-:-:S04]  /*31e0*/  MOV R2, R10 ;  /* 0x0000000a00027202 */ /* 0x000fc80000000f00 */
[----:B------:R-:W-:Y:S05]  /*31f0*/  RET.REL.NODEC R2 `(_Z7pi_kernPf) ;  /* 0xffffffcc02807950 */ /* 0x000fea0003c3ffff */
.L_x_116:
[----:B------:R-:W-:-:S00]  /*3200*/  BRA `(.L_x_116) ;  /* 0xfffffffc00fc7947 */ /* 0x000fc0000383ffff */
[----:B------:R-:W-:-:S00]  /*3210*/  NOP ;  /* 0x0000000000007918 */ /* 0x000fc00000000000 */
        /* <DEDUP_REMOVED lines=14> */
.L_x_118:


//--------------------- .nv.global.init           --------------------------
	.section	.nv.global.init,"aw",@progbits
.nv.global.init:
	.type		$str,@object
	.size		$str,(.L_0 - $str)
$str:
        /*0000*/ 	.byte	0x25, 0x66, 0x20, 0x0a, 0x00
.L_0:


//--------------------- .nv.shared.reserved.0     --------------------------
	.section	.nv.shared.reserved.0,"aw",@nobits
	.weak		__nv_reservedSMEM_offset_0_alias
	.size		__nv_reservedSMEM_offset_0_alias, 0, 64
	.other		__nv_reservedSMEM_offset_0_alias,@"STO_CUDA_RESERVED_SHARED STV_DEFAULT"
__nv_reservedSMEM_offset_0_alias:
	.zero		0
	.zero		64


//--------------------- .nv.constant0._Z7pi_kernPf --------------------------
	.section	.nv.constant0._Z7pi_kernPf,"a",@progbits
	.sectionflags	@""
	.align	4
.nv.constant0._Z7pi_kernPf:
	.zero		904


//--------------------- SYMBOLS --------------------------

	.type		.nv.reservedSmem.offset0,@object
	.size		.nv.reservedSmem.offset0,0x4
	.type		vprintf,@function
